	.target	sm_90a

	.elftype	@"ET_EXEC"


//--------------------- .note.nv.tkinfo           --------------------------
	.section	.note.nv.tkinfo,"",@"SHT_NOTE"
	.sectionflags	@"SHF_NOTE_NV_TKINFO"
	.tkinfo
        /*0018*/ 	.word	0x00000002
        /*0030*/ 	.string	""
        /*0030*/ 	.string	"ptxas"
        /*0030*/ 	.string	"Cuda compilation tools, release 13.0, V13.0.88"
        /*0030*/ 	.string	"Build cuda_13.0.r13.0/compiler.36424714_0"
        /*0030*/ 	.string	"-arch sm_90a -m 64 "



//--------------------- .note.nv.cuinfo           --------------------------
	.section	.note.nv.cuinfo,"",@"SHT_NOTE"
	.sectionflags	@"SHF_NOTE_NV_CUINFO"
        /*0018*/ 	.short	0x0002
        /*001a*/ 	.short	0x005a
        /*001c*/ 	.short	0x0082
	.zero		2


//--------------------- .nv.info                  --------------------------
	.section	.nv.info,"",@"SHT_CUDA_INFO"
	.align	4


	//----- nvinfo : EIATTR_REGCOUNT
	.align		4
        /*0000*/ 	.byte	0x04, 0x2f
        /*0002*/ 	.short	(.L_15 - .L_14)
	.align		4
.L_14:
        /*0004*/ 	.word	index@(_ZN7cutlass13device_kernelINS_4gemm6kernel13GemmUniversalIN4cute5tupleIJiiiiEEENS1_10collective13CollectiveMmaINS1_34MainloopSm90TmaGmmaWarpSpecializedILi4ENS5_IJNS4_1CILi1EEENSA_ILi8EEESB_EEENS1_32KernelTmaWarpSpecializedPingpongEEENS5_IJNSA_ILi64EEENSA_ILi128EEESG_EEENS_10tfloat32_tENS5_IJlSB_lEEESJ_SK_NS4_8TiledMMAINS4_8MMA_AtomIJNS4_4SM904GMMA30MMA_64x128x8_F32TF32TF32_SS_TNILNSO_7ScaleInE1ELSQ_1EEEEEENS4_6LayoutINS5_IJSB_SB_SB_EEENS5_IJNSA_ILi0EEESV_SV_EEEEENS5_IJNS4_10UnderscoreESY_SY_EEEEENS4_23SM90_TMA_LOAD_MULTICASTENS4_14ComposedLayoutINS4_7SwizzleILi3ELi4ELi3EEENS4_18smem_ptr_flag_bitsILi32EEENST_INS5_IJSC_NSA_ILi32EEEEEENS5_IJS17_SB_EEEEEEEvNS4_8identityENS4_13SM90_TMA_LOADES1B_vS1C_EENS_8epilogue10collective6detail29Sm90TmaWarpSpecializedAdapterINS1G_15DefaultEpilogueISJ_SK_SK_NS1F_6thread17LinearCombinationISJ_Li1EffLNS1K_9ScaleType4KindE0ELNS_15FloatRoundStyleE2ESJ_EENS1_15EpilogueDefaultEEEEEvvEEEEvNT_6ParamsE)
        /*0008*/ 	.word	0x000000a8


	//----- nvinfo : EIATTR_FRAME_SIZE
	.align		4
.L_15:
        /*000c*/ 	.byte	0x04, 0x11
        /*000e*/ 	.short	(.L_17 - .L_16)
	.align		4
.L_16:
        /*0010*/ 	.word	index@(_ZN7cutlass13device_kernelINS_4gemm6kernel13GemmUniversalIN4cute5tupleIJiiiiEEENS1_10collective13CollectiveMmaINS1_34MainloopSm90TmaGmmaWarpSpecializedILi4ENS5_IJNS4_1CILi1EEENSA_ILi8EEESB_EEENS1_32KernelTmaWarpSpecializedPingpongEEENS5_IJNSA_ILi64EEENSA_ILi128EEESG_EEENS_10tfloat32_tENS5_IJlSB_lEEESJ_SK_NS4_8TiledMMAINS4_8MMA_AtomIJNS4_4SM904GMMA30MMA_64x128x8_F32TF32TF32_SS_TNILNSO_7ScaleInE1ELSQ_1EEEEEENS4_6LayoutINS5_IJSB_SB_SB_EEENS5_IJNSA_ILi0EEESV_SV_EEEEENS5_IJNS4_10UnderscoreESY_SY_EEEEENS4_23SM90_TMA_LOAD_MULTICASTENS4_14ComposedLayoutINS4_7SwizzleILi3ELi4ELi3EEENS4_18smem_ptr_flag_bitsILi32EEENST_INS5_IJSC_NSA_ILi32EEEEEENS5_IJS17_SB_EEEEEEEvNS4_8identityENS4_13SM90_TMA_LOADES1B_vS1C_EENS_8epilogue10collective6detail29Sm90TmaWarpSpecializedAdapterINS1G_15DefaultEpilogueISJ_SK_SK_NS1F_6thread17LinearCombinationISJ_Li1EffLNS1K_9ScaleType4KindE0ELNS_15FloatRoundStyleE2ESJ_EENS1_15EpilogueDefaultEEEEEvvEEEEvNT_6ParamsE)
        /*0014*/ 	.word	0x00000000


	//----- nvinfo : EIATTR_MIN_STACK_SIZE
	.align		4
.L_17:
        /*0018*/ 	.byte	0x04, 0x12
        /*001a*/ 	.short	(.L_19 - .L_18)
	.align		4
.L_18:
        /*001c*/ 	.word	index@(_ZN7cutlass13device_kernelINS_4gemm6kernel13GemmUniversalIN4cute5tupleIJiiiiEEENS1_10collective13CollectiveMmaINS1_34MainloopSm90TmaGmmaWarpSpecializedILi4ENS5_IJNS4_1CILi1EEENSA_ILi8EEESB_EEENS1_32KernelTmaWarpSpecializedPingpongEEENS5_IJNSA_ILi64EEENSA_ILi128EEESG_EEENS_10tfloat32_tENS5_IJlSB_lEEESJ_SK_NS4_8TiledMMAINS4_8MMA_AtomIJNS4_4SM904GMMA30MMA_64x128x8_F32TF32TF32_SS_TNILNSO_7ScaleInE1ELSQ_1EEEEEENS4_6LayoutINS5_IJSB_SB_SB_EEENS5_IJNSA_ILi0EEESV_SV_EEEEENS5_IJNS4_10UnderscoreESY_SY_EEEEENS4_23SM90_TMA_LOAD_MULTICASTENS4_14ComposedLayoutINS4_7SwizzleILi3ELi4ELi3EEENS4_18smem_ptr_flag_bitsILi32EEENST_INS5_IJSC_NSA_ILi32EEEEEENS5_IJS17_SB_EEEEEEEvNS4_8identityENS4_13SM90_TMA_LOADES1B_vS1C_EENS_8epilogue10collective6detail29Sm90TmaWarpSpecializedAdapterINS1G_15DefaultEpilogueISJ_SK_SK_NS1F_6thread17LinearCombinationISJ_Li1EffLNS1K_9ScaleType4KindE0ELNS_15FloatRoundStyleE2ESJ_EENS1_15EpilogueDefaultEEEEEvvEEEEvNT_6ParamsE)
        /*0020*/ 	.word	0x00000000
.L_19:


//--------------------- .nv.compat                --------------------------
	.section	.nv.compat,"",@"SHT_CUDA_COMPAT_INFO"
	.align	4
        /*0000*/ 	.byte	0x02, 0x09, 0x01, 0x00, 0x02, 0x02, 0x04, 0x00, 0x02, 0x05, 0x05, 0x00, 0x03, 0x07, 0x01, 0x01
        /*0010*/ 	.byte	0x02, 0x03, 0x01, 0x00, 0x02, 0x06, 0x01, 0x00, 0x04, 0x0b, 0x08, 0x00, 0x00, 0x00, 0x00, 0x00
        /*0020*/ 	.byte	0x00, 0x00, 0x00, 0x00


//--------------------- .nv.info._ZN7cutlass13device_kernelINS_4gemm6kernel13GemmUniversalIN4cute5tupleIJiiiiEEENS1_10collective13CollectiveMmaINS1_34MainloopSm90TmaGmmaWarpSpecializedILi4ENS5_IJNS4_1CILi1EEENSA_ILi8EEESB_EEENS1_32KernelTmaWarpSpecializedPingpongEEENS5_IJNSA_ILi64EEENSA_ILi128EEESG_EEENS_10tfloat32_tENS5_IJlSB_lEEESJ_SK_NS4_8TiledMMAINS4_8MMA_AtomIJNS4_4SM904GMMA30MMA_64x128x8_F32TF32TF32_SS_TNILNSO_7ScaleInE1ELSQ_1EEEEEENS4_6LayoutINS5_IJSB_SB_SB_EEENS5_IJNSA_ILi0EEESV_SV_EEEEENS5_IJNS4_10UnderscoreESY_SY_EEEEENS4_23SM90_TMA_LOAD_MULTICASTENS4_14ComposedLayoutINS4_7SwizzleILi3ELi4ELi3EEENS4_18smem_ptr_flag_bitsILi32EEENST_INS5_IJSC_NSA_ILi32EEEEEENS5_IJS17_SB_EEEEEEEvNS4_8identityENS4_13SM90_TMA_LOADES1B_vS1C_EENS_8epilogue10collective6detail29Sm90TmaWarpSpecializedAdapterINS1G_15DefaultEpilogueISJ_SK_SK_NS1F_6thread17LinearCombinationISJ_Li1EffLNS1K_9ScaleType4KindE0ELNS_15FloatRoundStyleE2ESJ_EENS1_15EpilogueDefaultEEEEEvvEEEEvNT_6ParamsE --------------------------
	.section	.nv.info._ZN7cutlass13device_kernelINS_4gemm6kernel13GemmUniversalIN4cute5tupleIJiiiiEEENS1_10collective13CollectiveMmaINS1_34MainloopSm90TmaGmmaWarpSpecializedILi4ENS5_IJNS4_1CILi1EEENSA_ILi8EEESB_EEENS1_32KernelTmaWarpSpecializedPingpongEEENS5_IJNSA_ILi64EEENSA_ILi128EEESG_EEENS_10tfloat32_tENS5_IJlSB_lEEESJ_SK_NS4_8TiledMMAINS4_8MMA_AtomIJNS4_4SM904GMMA30MMA_64x128x8_F32TF32TF32_SS_TNILNSO_7ScaleInE1ELSQ_1EEEEEENS4_6LayoutINS5_IJSB_SB_SB_EEENS5_IJNSA_ILi0EEESV_SV_EEEEENS5_IJNS4_10UnderscoreESY_SY_EEEEENS4_23SM90_TMA_LOAD_MULTICASTENS4_14ComposedLayoutINS4_7SwizzleILi3ELi4ELi3EEENS4_18smem_ptr_flag_bitsILi32EEENST_INS5_IJSC_NSA_ILi32EEEEEENS5_IJS17_SB_EEEEEEEvNS4_8identityENS4_13SM90_TMA_LOADES1B_vS1C_EENS_8epilogue10collective6detail29Sm90TmaWarpSpecializedAdapterINS1G_15DefaultEpilogueISJ_SK_SK_NS1F_6thread17LinearCombinationISJ_Li1EffLNS1K_9ScaleType4KindE0ELNS_15FloatRoundStyleE2ESJ_EENS1_15EpilogueDefaultEEEEEvvEEEEvNT_6ParamsE,"",@"SHT_CUDA_INFO"
	.sectionflags	@""
	.align	4


	//----- nvinfo : EIATTR_CUDA_API_VERSION
	.align		4
        /*0000*/ 	.byte	0x04, 0x37
        /*0002*/ 	.short	(.L_21 - .L_20)
.L_20:
        /*0004*/ 	.word	0x00000082


	//----- nvinfo : EIATTR_KPARAM_INFO
	.align		4
.L_21:
        /*0008*/ 	.byte	0x04, 0x17
        /*000a*/ 	.short	(.L_23 - .L_22)
.L_22:
        /*000c*/ 	.word	0x00000000
        /*0010*/ 	.short	0x0000
        /*0012*/ 	.short	0x0070
        /*0014*/ 	.byte	0x00, 0xf0, 0x01, 0x10


	//----- nvinfo : EIATTR_SPARSE_MMA_MASK
	.align		4
.L_23:
        /*0018*/ 	.byte	0x03, 0x50
        /*001a*/ 	.short	0x0000


	//----- nvinfo : EIATTR_MAXREG_COUNT
	.align		4
        /*001c*/ 	.byte	0x03, 0x1b
        /*001e*/ 	.short	0x00a8


	//----- nvinfo : EIATTR_NUM_BARRIERS
	.align		4
        /*0020*/ 	.byte	0x02, 0x4c
        /*0022*/ 	.byte	0x01
	.zero		1


	//----- nvinfo : EIATTR_EXTERNS
	.align		4
        /*0024*/ 	.byte	0x04, 0x0f
        /*0026*/ 	.short	(.L_25 - .L_24)


	//   ....[0]....
	.align		4
.L_24:
        /*0028*/ 	.word	index@(__assertfail)


	//----- nvinfo : EIATTR_MERCURY_ISA_VERSION
	.align		4
.L_25:
        /*002c*/ 	.byte	0x03, 0x5f
        /*002e*/ 	.short	0x0101


	//----- nvinfo : EIATTR_INT_WARP_WIDE_INSTR_OFFSETS
	.align		4
        /*0030*/ 	.byte	0x04, 0x31
        /*0032*/ 	.short	(.L_27 - .L_26)


	//   ....[0]....
.L_26:
        /*0034*/ 	.word	0x00000590


	//   ....[1]....
        /*0038*/ 	.word	0x000005d0


	//   ....[2]....
        /*003c*/ 	.word	0x00000660


	//   ....[3]....
        /*0040*/ 	.word	0x00000690


	//   ....[4]....
        /*0044*/ 	.word	0x000006d0


	//   ....[5]....
        /*0048*/ 	.word	0x000006e0


	//   ....[6]....
        /*004c*/ 	.word	0x000007a0


	//   ....[7]....
        /*0050*/ 	.word	0x00000800


	//   ....[8]....
        /*0054*/ 	.word	0x00002530


	//----- nvinfo : EIATTR_COOP_GROUP_MASK_REGIDS
	.align		4
.L_27:
        /*0058*/ 	.byte	0x04, 0x29
        /*005a*/ 	.short	(.L_29 - .L_28)


	//   ....[0]....
.L_28:
        /*005c*/ 	.word	0xffffffff


	//   ....[1]....
        /*0060*/ 	.word	0xffffffff


	//   ....[2]....
        /*0064*/ 	.word	0xffffffff


	//   ....[3]....
        /*0068*/ 	.word	0xffffffff


	//   ....[4]....
        /*006c*/ 	.word	0xffffffff


	//   ....[5]....
        /*0070*/ 	.word	0xffffffff


	//   ....[6]....
        /*0074*/ 	.word	0xffffffff


	//----- nvinfo : EIATTR_COOP_GROUP_INSTR_OFFSETS
	.align		4
.L_29:
        /*0078*/ 	.byte	0x04, 0x28
        /*007a*/ 	.short	(.L_31 - .L_30)


	//   ....[0]....
.L_30:
        /*007c*/ 	.word	0x00000060


	//   ....[1]....
        /*0080*/ 	.word	0x00000080


	//   ....[2]....
        /*0084*/ 	.word	0x00000180


	//   ....[3]....
        /*0088*/ 	.word	0x000003b0


	//   ....[4]....
        /*008c*/ 	.word	0x000003f0


	//   ....[5]....
        /*0090*/ 	.word	0x000004e0


	//   ....[6]....
        /*0094*/ 	.word	0x00000910


	//----- nvinfo : EIATTR_REG_RECONFIG
	.align		4
.L_31:
        /*0098*/ 	.byte	0x01, 0x54
	.zero		2


	//----- nvinfo : EIATTR_SYSCALL_OFFSETS
	.align		4
        /*009c*/ 	.byte	0x04, 0x46
        /*009e*/ 	.short	(.L_33 - .L_32)


	//   ....[0]....
.L_32:
        /*00a0*/ 	.word	0x00001940


	//----- nvinfo : EIATTR_MBARRIER_INSTR_OFFSETS
	.align		4
.L_33:
        /*00a4*/ 	.byte	0x04, 0x39
        /*00a6*/ 	.short	(.L_35 - .L_34)


	//   ....[0]....
.L_34:
        /*00a8*/ 	.word	0x00000320
        /*00ac*/ 	.word	0x000000ff
        /*00b0*/ 	.word	0x00000000
        /*00b4*/ 	.short	0x0100
        /*00b6*/ 	.byte	0x07
	.zero		1


	//   ....[1]....
        /*00b8*/ 	.word	0x00000330
        /*00bc*/ 	.word	0x000000ff
        /*00c0*/ 	.word	0x00000020
        /*00c4*/ 	.short	0x0100
        /*00c6*/ 	.byte	0x07
	.zero		1


	//   ....[2]....
        /*00c8*/ 	.word	0x00000340
        /*00cc*/ 	.word	0x000000ff
        /*00d0*/ 	.word	0x00000008
        /*00d4*/ 	.short	0x0100
        /*00d6*/ 	.byte	0x07
	.zero		1


	//   ....[3]....
        /*00d8*/ 	.word	0x00000350
        /*00dc*/ 	.word	0x000000ff
        /*00e0*/ 	.word	0x00000028
        /*00e4*/ 	.short	0x0100
        /*00e6*/ 	.byte	0x07
	.zero		1


	//   ....[4]....
        /*00e8*/ 	.word	0x00000360
        /*00ec*/ 	.word	0x000000ff
        /*00f0*/ 	.word	0x00000010
        /*00f4*/ 	.short	0x0100
        /*00f6*/ 	.byte	0x07
	.zero		1


	//   ....[5]....
        /*00f8*/ 	.word	0x00000370
        /*00fc*/ 	.word	0x000000ff
        /*0100*/ 	.word	0x00000030
        /*0104*/ 	.short	0x0100
        /*0106*/ 	.byte	0x07
	.zero		1


	//   ....[6]....
        /*0108*/ 	.word	0x00000380
        /*010c*/ 	.word	0x000000ff
        /*0110*/ 	.word	0x00000018
        /*0114*/ 	.short	0x0100
        /*0116*/ 	.byte	0x07
	.zero		1


	//   ....[7]....
        /*0118*/ 	.word	0x00000390
        /*011c*/ 	.word	0x000000ff
        /*0120*/ 	.word	0x00000038
        /*0124*/ 	.short	0x0100
        /*0126*/ 	.byte	0x07
	.zero		1


	//   ....[8]....
        /*0128*/ 	.word	0x000007e0
        /*012c*/ 	.word	0x000000ff
        /*0130*/ 	.word	0x00000070
        /*0134*/ 	.short	0x0100
        /*0136*/ 	.byte	0x0d
	.zero		1


	//   ....[9]....
        /*0138*/ 	.word	0x00000820
        /*013c*/ 	.word	0x000000ff
        /*0140*/ 	.word	0x00000078
        /*0144*/ 	.short	0x0100
        /*0146*/ 	.byte	0x0d
	.zero		1


	//   ....[10]....
        /*0148*/ 	.word	0x00000850
        /*014c*/ 	.word	0x000000ff
        /*0150*/ 	.word	0x00000050
        /*0154*/ 	.short	0x0100
        /*0156*/ 	.byte	0x10
	.zero		1


	//   ....[11]....
        /*0158*/ 	.word	0x000008a0
        /*015c*/ 	.word	0x000000ff
        /*0160*/ 	.word	0x00000058
        /*0164*/ 	.short	0x0100
        /*0166*/ 	.byte	0x10
	.zero		1


	//   ....[12]....
        /*0168*/ 	.word	0x000008b0
        /*016c*/ 	.word	0x000000ff
        /*0170*/ 	.word	0x00000060
        /*0174*/ 	.short	0x0100
        /*0176*/ 	.byte	0x10
	.zero		1


	//   ....[13]....
        /*0178*/ 	.word	0x000008c0
        /*017c*/ 	.word	0x000000ff
        /*0180*/ 	.word	0x00000068
        /*0184*/ 	.short	0x0100
        /*0186*/ 	.byte	0x10
	.zero		1


	//   ....[14]....
        /*0188*/ 	.word	0x00001800
        /*018c*/ 	.word	0x00000060
        /*0190*/ 	.word	0xfffffff8
        /*0194*/ 	.short	0x010a
        /*0196*/ 	.byte	0x3f
	.zero		1


	//   ....[15]....
        /*0198*/ 	.word	0x000019d0
        /*019c*/ 	.word	0x00000003
        /*01a0*/ 	.word	0x00000000
        /*01a4*/ 	.short	0x010a
        /*01a6*/ 	.byte	0x3f
	.zero		1


	//   ....[16]....
        /*01a8*/ 	.word	0x00001a30
        /*01ac*/ 	.word	0x00000003
        /*01b0*/ 	.word	0x00000000
        /*01b4*/ 	.short	0x010a
        /*01b6*/ 	.byte	0x3f
	.zero		1


	//   ....[17]....
        /*01b8*/ 	.word	0x00001f50
        /*01bc*/ 	.word	0x000000ff
        /*01c0*/ 	.word	0x00000000
        /*01c4*/ 	.short	0x010a
        /*01c6*/ 	.byte	0x04
	.zero		1


	//   ....[18]....
        /*01c8*/ 	.word	0x00001f90
        /*01cc*/ 	.word	0x000000ff
        /*01d0*/ 	.word	0x00000000
        /*01d4*/ 	.short	0x010a
        /*01d6*/ 	.byte	0x04
	.zero		1


	//   ....[19]....
        /*01d8*/ 	.word	0x000023c0
        /*01dc*/ 	.word	0x00000005
        /*01e0*/ 	.word	0x00000000
        /*01e4*/ 	.short	0x0101
        /*01e6*/ 	.byte	0x3f
	.zero		1


	//   ....[20]....
        /*01e8*/ 	.word	0x000024c0
        /*01ec*/ 	.word	0x00000065
        /*01f0*/ 	.word	0x00000000
        /*01f4*/ 	.short	0x0101
        /*01f6*/ 	.byte	0x32
	.zero		1


	//   ....[21]....
        /*01f8*/ 	.word	0x000025b0
        /*01fc*/ 	.word	0x00000003
        /*0200*/ 	.word	0x00000000
        /*0204*/ 	.short	0x0101
        /*0206*/ 	.byte	0x3f
	.zero		1


	//   ....[22]....
        /*0208*/ 	.word	0x00002610
        /*020c*/ 	.word	0x00000060
        /*0210*/ 	.word	0x00000008
        /*0214*/ 	.short	0x010a
        /*0216*/ 	.byte	0x3f
	.zero		1


	//   ....[23]....
        /*0218*/ 	.word	0x000066f0
        /*021c*/ 	.word	0x00000061
        /*0220*/ 	.word	0x00000000
        /*0224*/ 	.short	0x0101
        /*0226*/ 	.byte	0x32
	.zero		1


	//   ....[24]....
        /*0228*/ 	.word	0x00007140
        /*022c*/ 	.word	0x0000000c
        /*0230*/ 	.word	0x00000020
        /*0234*/ 	.short	0x010a
        /*0236*/ 	.byte	0x3f
	.zero		1


	//   ....[25]....
        /*0238*/ 	.word	0x00007640
        /*023c*/ 	.word	0x00000004
        /*0240*/ 	.word	0x00000078
        /*0244*/ 	.short	0x0101
        /*0246*/ 	.byte	0x3f
	.zero		1


	//   ....[26]....
        /*0248*/ 	.word	0x00007d50
        /*024c*/ 	.word	0x00000007
        /*0250*/ 	.word	0x00000000
        /*0254*/ 	.short	0x010a
        /*0256*/ 	.byte	0x3f
	.zero		1


	//   ....[27]....
        /*0258*/ 	.word	0x00007dd0
        /*025c*/ 	.word	0x00000009
        /*0260*/ 	.word	0x00000000
        /*0264*/ 	.short	0x010a
        /*0266*/ 	.byte	0x3f
	.zero		1


	//   ....[28]....
        /*0268*/ 	.word	0x00007e60
        /*026c*/ 	.word	0x00000006
        /*0270*/ 	.word	0x00000000
        /*0274*/ 	.short	0x010a
        /*0276*/ 	.byte	0x3f
	.zero		1


	//   ....[29]....
        /*0278*/ 	.word	0x00007ef0
        /*027c*/ 	.word	0x00000003
        /*0280*/ 	.word	0x00000000
        /*0284*/ 	.short	0x010a
        /*0286*/ 	.byte	0x3f
	.zero		1


	//   ....[30]....
        /*0288*/ 	.word	0x00007f50
        /*028c*/ 	.word	0x00000060
        /*0290*/ 	.word	0xfffffff8
        /*0294*/ 	.short	0x010a
        /*0296*/ 	.byte	0x3f
	.zero		1


	//   ....[31]....
        /*0298*/ 	.word	0x00007fa0
        /*029c*/ 	.word	0x00000003
        /*02a0*/ 	.word	0x00000000
        /*02a4*/ 	.short	0x010a
        /*02a6*/ 	.byte	0x3f
	.zero		1


	//   ....[32]....
        /*02a8*/ 	.word	0x00008000
        /*02ac*/ 	.word	0x00000005
        /*02b0*/ 	.word	0x00000000
        /*02b4*/ 	.short	0x010a
        /*02b6*/ 	.byte	0x3f
	.zero		1


	//   ....[33]....
        /*02b8*/ 	.word	0x00008050
        /*02bc*/ 	.word	0x00000060
        /*02c0*/ 	.word	0x00000008
        /*02c4*/ 	.short	0x010a
        /*02c6*/ 	.byte	0x3f
	.zero		1


	//   ....[34]....
        /*02c8*/ 	.word	0x00008120
        /*02cc*/ 	.word	0x0000000c
        /*02d0*/ 	.word	0x00000020
        /*02d4*/ 	.short	0x010a
        /*02d6*/ 	.byte	0x3f
	.zero		1


	//   ....[35]....
        /*02d8*/ 	.word	0x000081f0
        /*02dc*/ 	.word	0x00000007
        /*02e0*/ 	.word	0x00000000
        /*02e4*/ 	.short	0x010a
        /*02e6*/ 	.byte	0x3f
	.zero		1


	//   ....[36]....
        /*02e8*/ 	.word	0x00008240
        /*02ec*/ 	.word	0x00000009
        /*02f0*/ 	.word	0x00000000
        /*02f4*/ 	.short	0x010a
        /*02f6*/ 	.byte	0x3f
	.zero		1


	//   ....[37]....
        /*02f8*/ 	.word	0x00008290
        /*02fc*/ 	.word	0x00000006
        /*0300*/ 	.word	0x00000000
        /*0304*/ 	.short	0x010a
        /*0306*/ 	.byte	0x3f
	.zero		1


	//----- nvinfo : EIATTR_NUM_MBARRIERS
	.align		4
.L_35:
        /*0308*/ 	.byte	0x03, 0x38
        /*030a*/ 	.short	0x000e


	//----- nvinfo : EIATTR_EXIT_INSTR_OFFSETS
	.align		4
        /*030c*/ 	.byte	0x04, 0x1c
        /*030e*/ 	.short	(.L_37 - .L_36)


	//   ....[0]....
.L_36:
        /*0310*/ 	.word	0x00001420


	//   ....[1]....
        /*0314*/ 	.word	0x00001480


	//   ....[2]....
        /*0318*/ 	.word	0x00006e30


	//   ....[3]....
        /*031c*/ 	.word	0x00006e60


	//   ....[4]....
        /*0320*/ 	.word	0x00007f40


	//----- nvinfo : EIATTR_MAX_THREADS
	.align		4
.L_37:
        /*0324*/ 	.byte	0x04, 0x05
        /*0326*/ 	.short	(.L_39 - .L_38)
.L_38:
        /*0328*/ 	.word	0x00000180
        /*032c*/ 	.word	0x00000001
        /*0330*/ 	.word	0x00000001


	//----- nvinfo : EIATTR_CRS_STACK_SIZE
	.align		4
.L_39:
        /*0334*/ 	.byte	0x04, 0x1e
        /*0336*/ 	.short	(.L_41 - .L_40)
.L_40:
        /*0338*/ 	.word	0x00000000


	//----- nvinfo : EIATTR_CBANK_PARAM_SIZE
	.align		4
.L_41:
        /*033c*/ 	.byte	0x03, 0x19
        /*033e*/ 	.short	0x0470


	//----- nvinfo : EIATTR_PARAM_CBANK
	.align		4
        /*0340*/ 	.byte	0x04, 0x0a
        /*0342*/ 	.short	(.L_43 - .L_42)
	.align		4
.L_42:
        /*0344*/ 	.word	index@(.nv.constant0._ZN7cutlass13device_kernelINS_4gemm6kernel13GemmUniversalIN4cute5tupleIJiiiiEEENS1_10collective13CollectiveMmaINS1_34MainloopSm90TmaGmmaWarpSpecializedILi4ENS5_IJNS4_1CILi1EEENSA_ILi8EEESB_EEENS1_32KernelTmaWarpSpecializedPingpongEEENS5_IJNSA_ILi64EEENSA_ILi128EEESG_EEENS_10tfloat32_tENS5_IJlSB_lEEESJ_SK_NS4_8TiledMMAINS4_8MMA_AtomIJNS4_4SM904GMMA30MMA_64x128x8_F32TF32TF32_SS_TNILNSO_7ScaleInE1ELSQ_1EEEEEENS4_6LayoutINS5_IJSB_SB_SB_EEENS5_IJNSA_ILi0EEESV_SV_EEEEENS5_IJNS4_10UnderscoreESY_SY_EEEEENS4_23SM90_TMA_LOAD_MULTICASTENS4_14ComposedLayoutINS4_7SwizzleILi3ELi4ELi3EEENS4_18smem_ptr_flag_bitsILi32EEENST_INS5_IJSC_NSA_ILi32EEEEEENS5_IJS17_SB_EEEEEEEvNS4_8identityENS4_13SM90_TMA_LOADES1B_vS1C_EENS_8epilogue10collective6detail29Sm90TmaWarpSpecializedAdapterINS1G_15DefaultEpilogueISJ_SK_SK_NS1F_6thread17LinearCombinationISJ_Li1EffLNS1K_9ScaleType4KindE0ELNS_15FloatRoundStyleE2ESJ_EENS1_15EpilogueDefaultEEEEEvvEEEEvNT_6ParamsE)
        /*0348*/ 	.short	0x0210
        /*034a*/ 	.short	0x0470


	//----- nvinfo : EIATTR_SW_WAR
	.align		4
.L_43:
        /*034c*/ 	.byte	0x04, 0x36
        /*034e*/ 	.short	(.L_45 - .L_44)
.L_44:
        /*0350*/ 	.word	0x00000008
.L_45:


//--------------------- .nv.callgraph             --------------------------
	.section	.nv.callgraph,"",@"SHT_CUDA_CALLGRAPH"
	.align	4
	.sectionentsize	8
	.align		4
        /*0000*/ 	.word	0x00000000
	.align		4
        /*0004*/ 	.word	0xffffffff
	.align		4
        /*0008*/ 	.word	index@(_ZN7cutlass13device_kernelINS_4gemm6kernel13GemmUniversalIN4cute5tupleIJiiiiEEENS1_10collective13CollectiveMmaINS1_34MainloopSm90TmaGmmaWarpSpecializedILi4ENS5_IJNS4_1CILi1EEENSA_ILi8EEESB_EEENS1_32KernelTmaWarpSpecializedPingpongEEENS5_IJNSA_ILi64EEENSA_ILi128EEESG_EEENS_10tfloat32_tENS5_IJlSB_lEEESJ_SK_NS4_8TiledMMAINS4_8MMA_AtomIJNS4_4SM904GMMA30MMA_64x128x8_F32TF32TF32_SS_TNILNSO_7ScaleInE1ELSQ_1EEEEEENS4_6LayoutINS5_IJSB_SB_SB_EEENS5_IJNSA_ILi0EEESV_SV_EEEEENS5_IJNS4_10UnderscoreESY_SY_EEEEENS4_23SM90_TMA_LOAD_MULTICASTENS4_14ComposedLayoutINS4_7SwizzleILi3ELi4ELi3EEENS4_18smem_ptr_flag_bitsILi32EEENST_INS5_IJSC_NSA_ILi32EEEEEENS5_IJS17_SB_EEEEEEEvNS4_8identityENS4_13SM90_TMA_LOADES1B_vS1C_EENS_8epilogue10collective6detail29Sm90TmaWarpSpecializedAdapterINS1G_15DefaultEpilogueISJ_SK_SK_NS1F_6thread17LinearCombinationISJ_Li1EffLNS1K_9ScaleType4KindE0ELNS_15FloatRoundStyleE2ESJ_EENS1_15EpilogueDefaultEEEEEvvEEEEvNT_6ParamsE)
	.align		4
        /*000c*/ 	.word	index@(__assertfail)
	.align		4
        /*0010*/ 	.word	0x00000000
	.align		4
        /*0014*/ 	.word	0xfffffffe
	.align		4
        /*0018*/ 	.word	0x00000000
	.align		4
        /*001c*/ 	.word	0xfffffffd
	.align		4
        /*0020*/ 	.word	0x00000000
	.align		4
        /*0024*/ 	.word	0xfffffffc


//--------------------- .nv.constant4             --------------------------
	.section	.nv.constant4,"a",@progbits
	.align	8
	.align		8
.nv.constant4:
        /*0000*/ 	.dword	__assertfail
	.align		8
        /*0008*/ 	.dword	__unnamed_1
	.align		8
        /*0010*/ 	.dword	_ZN40_INTERNAL_9b31569f_4_k_cu_8e02dda0_292734cuda3std3__45__cpo5beginE
	.align		8
        /*0018*/ 	.dword	_ZN40_INTERNAL_9b31569f_4_k_cu_8e02dda0_292734cuda3std3__45__cpo3endE
	.align		8
        /*0020*/ 	.dword	_ZN40_INTERNAL_9b31569f_4_k_cu_8e02dda0_292734cuda3std3__45__cpo6cbeginE
	.align		8
        /*0028*/ 	.dword	_ZN40_INTERNAL_9b31569f_4_k_cu_8e02dda0_292734cuda3std3__45__cpo4cendE
	.align		8
        /*0030*/ 	.dword	_ZN40_INTERNAL_9b31569f_4_k_cu_8e02dda0_292734cuda3std3__442_GLOBAL__N__9b31569f_4_k_cu_8e02dda0_292736ignoreE
	.align		8
        /*0038*/ 	.dword	_ZN40_INTERNAL_9b31569f_4_k_cu_8e02dda0_292734cuda3std3__419piecewise_constructE
	.align		8
        /*0040*/ 	.dword	_ZN40_INTERNAL_9b31569f_4_k_cu_8e02dda0_292734cuda3std3__48in_placeE
	.align		8
        /*0048*/ 	.dword	_ZN40_INTERNAL_9b31569f_4_k_cu_8e02dda0_292734cuda3std6ranges3__45__cpo4swapE
	.align		8
        /*0050*/ 	.dword	_ZN40_INTERNAL_9b31569f_4_k_cu_8e02dda0_292734cuda3std6ranges3__45__cpo9iter_moveE
	.align		8
        /*0058*/ 	.dword	_ZN40_INTERNAL_9b31569f_4_k_cu_8e02dda0_292734cute7productE
	.align		8
        /*0060*/ 	.dword	_ZN40_INTERNAL_9b31569f_4_k_cu_8e02dda0_292734cute1_E
	.align		8
        /*0068*/ 	.dword	$str$22
	.align		8
        /*0070*/ 	.dword	$str$23


//--------------------- .text._ZN7cutlass13device_kernelINS_4gemm6kernel13GemmUniversalIN4cute5tupleIJiiiiEEENS1_10collective13CollectiveMmaINS1_34MainloopSm90TmaGmmaWarpSpecializedILi4ENS5_IJNS4_1CILi1EEENSA_ILi8EEESB_EEENS1_32KernelTmaWarpSpecializedPingpongEEENS5_IJNSA_ILi64EEENSA_ILi128EEESG_EEENS_10tfloat32_tENS5_IJlSB_lEEESJ_SK_NS4_8TiledMMAINS4_8MMA_AtomIJNS4_4SM904GMMA30MMA_64x128x8_F32TF32TF32_SS_TNILNSO_7ScaleInE1ELSQ_1EEEEEENS4_6LayoutINS5_IJSB_SB_SB_EEENS5_IJNSA_ILi0EEESV_SV_EEEEENS5_IJNS4_10UnderscoreESY_SY_EEEEENS4_23SM90_TMA_LOAD_MULTICASTENS4_14ComposedLayoutINS4_7SwizzleILi3ELi4ELi3EEENS4_18smem_ptr_flag_bitsILi32EEENST_INS5_IJSC_NSA_ILi32EEEEEENS5_IJS17_SB_EEEEEEEvNS4_8identityENS4_13SM90_TMA_LOADES1B_vS1C_EENS_8epilogue10collective6detail29Sm90TmaWarpSpecializedAdapterINS1G_15DefaultEpilogueISJ_SK_SK_NS1F_6thread17LinearCombinationISJ_Li1EffLNS1K_9ScaleType4KindE0ELNS_15FloatRoundStyleE2ESJ_EENS1_15EpilogueDefaultEEEEEvvEEEEvNT_6ParamsE --------------------------
	.section	.text._ZN7cutlass13device_kernelINS_4gemm6kernel13GemmUniversalIN4cute5tupleIJiiiiEEENS1_10collective13CollectiveMmaINS1_34MainloopSm90TmaGmmaWarpSpecializedILi4ENS5_IJNS4_1CILi1EEENSA_ILi8EEESB_EEENS1_32KernelTmaWarpSpecializedPingpongEEENS5_IJNSA_ILi64EEENSA_ILi128EEESG_EEENS_10tfloat32_tENS5_IJlSB_lEEESJ_SK_NS4_8TiledMMAINS4_8MMA_AtomIJNS4_4SM904GMMA30MMA_64x128x8_F32TF32TF32_SS_TNILNSO_7ScaleInE1ELSQ_1EEEEEENS4_6LayoutINS5_IJSB_SB_SB_EEENS5_IJNSA_ILi0EEESV_SV_EEEEENS5_IJNS4_10UnderscoreESY_SY_EEEEENS4_23SM90_TMA_LOAD_MULTICASTENS4_14ComposedLayoutINS4_7SwizzleILi3ELi4ELi3EEENS4_18smem_ptr_flag_bitsILi32EEENST_INS5_IJSC_NSA_ILi32EEEEEENS5_IJS17_SB_EEEEEEEvNS4_8identityENS4_13SM90_TMA_LOADES1B_vS1C_EENS_8epilogue10collective6detail29Sm90TmaWarpSpecializedAdapterINS1G_15DefaultEpilogueISJ_SK_SK_NS1F_6thread17LinearCombinationISJ_Li1EffLNS1K_9ScaleType4KindE0ELNS_15FloatRoundStyleE2ESJ_EENS1_15EpilogueDefaultEEEEEvvEEEEvNT_6ParamsE,"ax",@progbits
	.align	128
.text._ZN7cutlass13device_kernelINS_4gemm6kernel13GemmUniversalIN4cute5tupleIJiiiiEEENS1_10collective13CollectiveMmaINS1_34MainloopSm90TmaGmmaWarpSpecializedILi4ENS5_IJNS4_1CILi1EEENSA_ILi8EEESB_EEENS1_32KernelTmaWarpSpecializedPingpongEEENS5_IJNSA_ILi64EEENSA_ILi128EEESG_EEENS_10tfloat32_tENS5_IJlSB_lEEESJ_SK_NS4_8TiledMMAINS4_8MMA_AtomIJNS4_4SM904GMMA30MMA_64x128x8_F32TF32TF32_SS_TNILNSO_7ScaleInE1ELSQ_1EEEEEENS4_6LayoutINS5_IJSB_SB_SB_EEENS5_IJNSA_ILi0EEESV_SV_EEEEENS5_IJNS4_10UnderscoreESY_SY_EEEEENS4_23SM90_TMA_LOAD_MULTICASTENS4_14ComposedLayoutINS4_7SwizzleILi3ELi4ELi3EEENS4_18smem_ptr_flag_bitsILi32EEENST_INS5_IJSC_NSA_ILi32EEEEEENS5_IJS17_SB_EEEEEEEvNS4_8identityENS4_13SM90_TMA_LOADES1B_vS1C_EENS_8epilogue10collective6detail29Sm90TmaWarpSpecializedAdapterINS1G_15DefaultEpilogueISJ_SK_SK_NS1F_6thread17LinearCombinationISJ_Li1EffLNS1K_9ScaleType4KindE0ELNS_15FloatRoundStyleE2ESJ_EENS1_15EpilogueDefaultEEEEEvvEEEEvNT_6ParamsE:
        .type           _ZN7cutlass13device_kernelINS_4gemm6kernel13GemmUniversalIN4cute5tupleIJiiiiEEENS1_10collective13CollectiveMmaINS1_34MainloopSm90TmaGmmaWarpSpecializedILi4ENS5_IJNS4_1CILi1EEENSA_ILi8EEESB_EEENS1_32KernelTmaWarpSpecializedPingpongEEENS5_IJNSA_ILi64EEENSA_ILi128EEESG_EEENS_10tfloat32_tENS5_IJlSB_lEEESJ_SK_NS4_8TiledMMAINS4_8MMA_AtomIJNS4_4SM904GMMA30MMA_64x128x8_F32TF32TF32_SS_TNILNSO_7ScaleInE1ELSQ_1EEEEEENS4_6LayoutINS5_IJSB_SB_SB_EEENS5_IJNSA_ILi0EEESV_SV_EEEEENS5_IJNS4_10UnderscoreESY_SY_EEEEENS4_23SM90_TMA_LOAD_MULTICASTENS4_14ComposedLayoutINS4_7SwizzleILi3ELi4ELi3EEENS4_18smem_ptr_flag_bitsILi32EEENST_INS5_IJSC_NSA_ILi32EEEEEENS5_IJS17_SB_EEEEEEEvNS4_8identityENS4_13SM90_TMA_LOADES1B_vS1C_EENS_8epilogue10collective6detail29Sm90TmaWarpSpecializedAdapterINS1G_15DefaultEpilogueISJ_SK_SK_NS1F_6thread17LinearCombinationISJ_Li1EffLNS1K_9ScaleType4KindE0ELNS_15FloatRoundStyleE2ESJ_EENS1_15EpilogueDefaultEEEEEvvEEEEvNT_6ParamsE,@function
        .size           _ZN7cutlass13device_kernelINS_4gemm6kernel13GemmUniversalIN4cute5tupleIJiiiiEEENS1_10collective13CollectiveMmaINS1_34MainloopSm90TmaGmmaWarpSpecializedILi4ENS5_IJNS4_1CILi1EEENSA_ILi8EEESB_EEENS1_32KernelTmaWarpSpecializedPingpongEEENS5_IJNSA_ILi64EEENSA_ILi128EEESG_EEENS_10tfloat32_tENS5_IJlSB_lEEESJ_SK_NS4_8TiledMMAINS4_8MMA_AtomIJNS4_4SM904GMMA30MMA_64x128x8_F32TF32TF32_SS_TNILNSO_7ScaleInE1ELSQ_1EEEEEENS4_6LayoutINS5_IJSB_SB_SB_EEENS5_IJNSA_ILi0EEESV_SV_EEEEENS5_IJNS4_10UnderscoreESY_SY_EEEEENS4_23SM90_TMA_LOAD_MULTICASTENS4_14ComposedLayoutINS4_7SwizzleILi3ELi4ELi3EEENS4_18smem_ptr_flag_bitsILi32EEENST_INS5_IJSC_NSA_ILi32EEEEEENS5_IJS17_SB_EEEEEEEvNS4_8identityENS4_13SM90_TMA_LOADES1B_vS1C_EENS_8epilogue10collective6detail29Sm90TmaWarpSpecializedAdapterINS1G_15DefaultEpilogueISJ_SK_SK_NS1F_6thread17LinearCombinationISJ_Li1EffLNS1K_9ScaleType4KindE0ELNS_15FloatRoundStyleE2ESJ_EENS1_15EpilogueDefaultEEEEEvvEEEEvNT_6ParamsE,(.L_x_200 - _ZN7cutlass13device_kernelINS_4gemm6kernel13GemmUniversalIN4cute5tupleIJiiiiEEENS1_10collective13CollectiveMmaINS1_34MainloopSm90TmaGmmaWarpSpecializedILi4ENS5_IJNS4_1CILi1EEENSA_ILi8EEESB_EEENS1_32KernelTmaWarpSpecializedPingpongEEENS5_IJNSA_ILi64EEENSA_ILi128EEESG_EEENS_10tfloat32_tENS5_IJlSB_lEEESJ_SK_NS4_8TiledMMAINS4_8MMA_AtomIJNS4_4SM904GMMA30MMA_64x128x8_F32TF32TF32_SS_TNILNSO_7ScaleInE1ELSQ_1EEEEEENS4_6LayoutINS5_IJSB_SB_SB_EEENS5_IJNSA_ILi0EEESV_SV_EEEEENS5_IJNS4_10UnderscoreESY_SY_EEEEENS4_23SM90_TMA_LOAD_MULTICASTENS4_14ComposedLayoutINS4_7SwizzleILi3ELi4ELi3EEENS4_18smem_ptr_flag_bitsILi32EEENST_INS5_IJSC_NSA_ILi32EEEEEENS5_IJS17_SB_EEEEEEEvNS4_8identityENS4_13SM90_TMA_LOADES1B_vS1C_EENS_8epilogue10collective6detail29Sm90TmaWarpSpecializedAdapterINS1G_15DefaultEpilogueISJ_SK_SK_NS1F_6thread17LinearCombinationISJ_Li1EffLNS1K_9ScaleType4KindE0ELNS_15FloatRoundStyleE2ESJ_EENS1_15EpilogueDefaultEEEEEvvEEEEvNT_6ParamsE)
        .other          _ZN7cutlass13device_kernelINS_4gemm6kernel13GemmUniversalIN4cute5tupleIJiiiiEEENS1_10collective13CollectiveMmaINS1_34MainloopSm90TmaGmmaWarpSpecializedILi4ENS5_IJNS4_1CILi1EEENSA_ILi8EEESB_EEENS1_32KernelTmaWarpSpecializedPingpongEEENS5_IJNSA_ILi64EEENSA_ILi128EEESG_EEENS_10tfloat32_tENS5_IJlSB_lEEESJ_SK_NS4_8TiledMMAINS4_8MMA_AtomIJNS4_4SM904GMMA30MMA_64x128x8_F32TF32TF32_SS_TNILNSO_7ScaleInE1ELSQ_1EEEEEENS4_6LayoutINS5_IJSB_SB_SB_EEENS5_IJNSA_ILi0EEESV_SV_EEEEENS5_IJNS4_10UnderscoreESY_SY_EEEEENS4_23SM90_TMA_LOAD_MULTICASTENS4_14ComposedLayoutINS4_7SwizzleILi3ELi4ELi3EEENS4_18smem_ptr_flag_bitsILi32EEENST_INS5_IJSC_NSA_ILi32EEEEEENS5_IJS17_SB_EEEEEEEvNS4_8identityENS4_13SM90_TMA_LOADES1B_vS1C_EENS_8epilogue10collective6detail29Sm90TmaWarpSpecializedAdapterINS1G_15DefaultEpilogueISJ_SK_SK_NS1F_6thread17LinearCombinationISJ_Li1EffLNS1K_9ScaleType4KindE0ELNS_15FloatRoundStyleE2ESJ_EENS1_15EpilogueDefaultEEEEEvvEEEEvNT_6ParamsE,@"STO_CUDA_ENTRY STV_DEFAULT"
_ZN7cutlass13device_kernelINS_4gemm6kernel13GemmUniversalIN4cute5tupleIJiiiiEEENS1_10collective13CollectiveMmaINS1_34MainloopSm90TmaGmmaWarpSpecializedILi4ENS5_IJNS4_1CILi1EEENSA_ILi8EEESB_EEENS1_32KernelTmaWarpSpecializedPingpongEEENS5_IJNSA_ILi64EEENSA_ILi128EEESG_EEENS_10tfloat32_tENS5_IJlSB_lEEESJ_SK_NS4_8TiledMMAINS4_8MMA_AtomIJNS4_4SM904GMMA30MMA_64x128x8_F32TF32TF32_SS_TNILNSO_7ScaleInE1ELSQ_1EEEEEENS4_6LayoutINS5_IJSB_SB_SB_EEENS5_IJNSA_ILi0EEESV_SV_EEEEENS5_IJNS4_10UnderscoreESY_SY_EEEEENS4_23SM90_TMA_LOAD_MULTICASTENS4_14ComposedLayoutINS4_7SwizzleILi3ELi4ELi3EEENS4_18smem_ptr_flag_bitsILi32EEENST_INS5_IJSC_NSA_ILi32EEEEEENS5_IJS17_SB_EEEEEEEvNS4_8identityENS4_13SM90_TMA_LOADES1B_vS1C_EENS_8epilogue10collective6detail29Sm90TmaWarpSpecializedAdapterINS1G_15DefaultEpilogueISJ_SK_SK_NS1F_6thread17LinearCombinationISJ_Li1EffLNS1K_9ScaleType4KindE0ELNS_15FloatRoundStyleE2ESJ_EENS1_15EpilogueDefaultEEEEEvvEEEEvNT_6ParamsE:
[----:B------:R-:W0:Y:S01]  /*0000*/  LDC R1, c[0x0][0x28] ;  /* 0x00000a00ff017b82 */ /* 0x000e220000000800 */
[----:B------:R-:W1:Y:S01]  /*0010*/  S2R R3, SR_TID.X ;  /* 0x0000000000037919 */ /* 0x000e620000002100 */
[----:B------:R-:W-:Y:S01]  /*0020*/  ELECT P0, URZ, PT ;  /* 0x00000000003f782f */ /* 0x000fe20003800000 */
[----:B------:R-:W-:Y:S01]  /*0030*/  BSSY B0, `(.L_x_0) ;  /* 0x0000014000007945 */ /* 0x000fe20003800000 */
[--C-:B-1----:R-:W-:Y:S02]  /*0040*/  SHF.R.U32.HI R0, RZ, 0x5, R3.reuse ;  /* 0x00000005ff007819 */ /* 0x102fe40000011603 */
[----:B------:R-:W-:-:S03]  /*0050*/  SHF.R.U32.HI R5, RZ, 0x7, R3 ;  /* 0x00000007ff057819 */ /* 0x000fc60000011603 */
[----:B------:R-:W1:Y:S02]  /*0060*/  SHFL.IDX PT, R2, R0, RZ, 0x1f ;  /* 0x00001fff00027589 */ /* 0x000e6400000e0000 */
[----:B-1----:R-:W-:Y:S02]  /*0070*/  R2UR UR6, R2 ;  /* 0x00000000020672ca */ /* 0x002fe400000e0000 */
[----:B------:R1:W2:Y:S11]  /*0080*/  SHFL.IDX PT, R2, R5, RZ, 0x1f ;  /* 0x00001fff05027589 */ /* 0x0002b600000e0000 */
[----:B------:R-:W-:-:S02]  /*0090*/  USHF.R.S32.HI UR4, URZ, 0x1f, UR6 ;  /* 0x0000001f3f047899 */ /* 0x000fc40008011406 */
[----:B------:R-:W-:Y:S02]  /*00a0*/  ISETP.NE.OR P0, PT, RZ, UR6, !P0 ;  /* 0x00000006ff007c0c */ /* 0x000fe4000c705670 */
[----:B------:R-:W-:-:S04]  /*00b0*/  ULEA.HI UR4, UR4, UR6, URZ, 0x2 ;  /* 0x0000000604047291 */ /* 0x000fc8000f8f103f */
[----:B------:R-:W-:-:S04]  /*00c0*/  ULOP3.LUT UR4, UR4, 0xfffffffc, URZ, 0xc0, !UPT ;  /* 0xfffffffc04047892 */ /* 0x000fc8000f8ec03f */
[----:B------:R-:W-:-:S03]  /*00d0*/  UIADD3 UR6, UR6, -UR4, URZ ;  /* 0x8000000406067290 */ /* 0x000fc6000fffe03f */
[----:B012---:R-:W-:Y:S09]  /*00e0*/  @P0 BRA `(.L_x_1) ;  /* 0x0000000000200947 */ /* 0x007ff20003800000 */
[----:B------:R-:W-:Y:S02]  /*00f0*/  ULDC.64 UR4, c[0x0][0x198] ;  /* 0x0000660000047ab9 */ /* 0x000fe40000000a00 */
[----:B------:R-:W-:Y:S02]  /*0100*/  UIADD3 UR8, UP0, UR4, 0xf0, URZ ;  /* 0x000000f004087890 */ /* 0x000fe4000ff1e03f */
[----:B------:R-:W-:Y:S02]  /*0110*/  UIADD3 UR4, UP1, UR4, 0x1f0, URZ ;  /* 0x000001f004047890 */ /* 0x000fe4000ff3e03f */
[----:B------:R-:W-:Y:S02]  /*0120*/  UIADD3.X UR9, URZ, UR5, URZ, UP0, !UPT ;  /* 0x000000053f097290 */ /* 0x000fe400087fe43f */
[----:B------:R-:W-:-:S07]  /*0130*/  UIADD3.X UR5, URZ, UR5, URZ, UP1, !UPT ;  /* 0x000000053f057290 */ /* 0x000fce0008ffe43f */
[----:B------:R0:W-:Y:S02]  /*0140*/  UTMACCTL.PF [UR8] ;  /* 0x00000000080079b9 */ /* 0x0001e40008040000 */
[----:B------:R0:W-:Y:S02]  /*0150*/  UTMACCTL.PF [UR4] ;  /* 0x00000000040079b9 */ /* 0x0001e40008040000 */
[----:B0-----:R-:W-:Y:S01]  /*0160*/  NOP ;  /* 0x0000000000007918 */ /* 0x001fe20000000000 */
.L_x_1:
[----:B------:R-:W-:Y:S05]  /*0170*/  BSYNC B0 ;  /* 0x0000000000007941 */ /* 0x000fea0003800000 */
.L_x_0:
[----:B------:R-:W0:Y:S01]  /*0180*/  SHFL.IDX PT, R6, R0, RZ, 0x1f ;  /* 0x00001fff00067589 */ /* 0x000e2200000e0000 */
[----:B------:R-:W-:Y:S01]  /*0190*/  R2UR UR19, R2 ;  /* 0x00000000021372ca */ /* 0x000fe200000e0000 */
[----:B------:R-:W-:Y:S01]  /*01a0*/  UISETP.NE.AND UP0, UPT, UR6, 0x3, UPT ;  /* 0x000000030600788c */ /* 0x000fe2000bf05270 */
[----:B------:R-:W-:-:S03]  /*01b0*/  SHF.R.S32.HI R2, RZ, 0x1f, R3 ;  /* 0x0000001fff027819 */ /* 0x000fc60000011403 */
[----:B------:R-:W-:Y:S01]  /*01c0*/  UISETP.EQ.OR UP0, UPT, UR6, URZ, !UP0 ;  /* 0x0000003f0600728c */ /* 0x000fe2000c702670 */
[----:B------:R-:W-:-:S07]  /*01d0*/  LEA.HI R2, R2, R3, RZ, 0x7 ;  /* 0x0000000302027211 */ /* 0x000fce00078f38ff */
[----:B------:R-:W-:Y:S02]  /*01e0*/  UIADD3 UR14, UR19, -0x1, URZ ;  /* 0xffffffff130e7890 */ /* 0x000fe4000fffe03f */
[----:B------:R-:W-:Y:S02]  /*01f0*/  UISETP.EQ.AND UP0, UPT, UR19, URZ, UP0 ;  /* 0x0000003f1300728c */ /* 0x000fe40008702270 */
[----:B------:R-:W-:Y:S02]  /*0200*/  UISETP.GE.U32.AND UP1, UPT, UR14, 0x2, UPT ;  /* 0x000000020e00788c */ /* 0x000fe4000bf26070 */
[----:B------:R-:W-:Y:S01]  /*0210*/  USEL UR40, URZ, 0x1, !UP0 ;  /* 0x000000013f287887 */ /* 0x000fe2000c000000 */
[----:B0-----:R-:W-:-:S03]  /*0220*/  ISETP.NE.AND P0, PT, R6, RZ, PT ;  /* 0x000000ff0600720c */ /* 0x001fc60003f05270 */
[----:B------:R-:W-:-:S10]  /*0230*/  USEL UR40, UR40, 0x2, UP1 ;  /* 0x0000000228287887 */ /* 0x000fd40008800000 */
[----:B------:R-:W-:Y:S05]  /*0240*/  @P0 BRA `(.L_x_2) ;  /* 0x0000000000580947 */ /* 0x000fea0003800000 */
[----:B------:R-:W0:Y:S01]  /*0250*/  S2UR UR7, SR_CgaCtaId ;  /* 0x00000000000779c3 */ /* 0x000e220000008800 */
[----:B------:R-:W-:Y:S01]  /*0260*/  UMOV UR4, 0x400 ;  /* 0x0000040000047882 */ /* 0x000fe20000000000 */
[----:B------:R-:W-:Y:S01]  /*0270*/  UMOV UR5, 0x1 ;  /* 0x0000000100057882 */ /* 0x000fe20000000000 */
[----:B------:R-:W-:Y:S01]  /*0280*/  UMOV UR8, 0x8 ;  /* 0x0000000800087882 */ /* 0x000fe20000000000 */
[----:B------:R-:W-:Y:S01]  /*0290*/  ELECT P0, URZ, PT ;  /* 0x00000000003f782f */ /* 0x000fe20003800000 */
[----:B------:R-:W-:-:S04]  /*02a0*/  UIADD3 UR8, -UR8, 0x100000, URZ ;  /* 0x0010000008087890 */ /* 0x000fc8000fffe13f */
[----:B------:R-:W-:Y:S02]  /*02b0*/  USHF.L.U32 UR9, UR8, 0xb, URZ ;  /* 0x0000000b08097899 */ /* 0x000fe4000800063f */
[----:B------:R-:W-:Y:S02]  /*02c0*/  USHF.L.U32 UR8, UR8, 0x1, URZ ;  /* 0x0000000108087899 */ /* 0x000fe4000800063f */
[----:B0-----:R-:W-:Y:S02]  /*02d0*/  ULEA UR7, UR7, UR4, 0x18 ;  /* 0x0000000407077291 */ /* 0x001fe4000f8ec03f */
[----:B------:R-:W-:-:S04]  /*02e0*/  UIADD3 UR4, -UR5, 0x100000, URZ ;  /* 0x0010000005047890 */ /* 0x000fc8000fffe13f */
[----:B------:R-:W-:Y:S02]  /*02f0*/  USHF.L.U32 UR5, UR4, 0xb, URZ ;  /* 0x0000000b04057899 */ /* 0x000fe4000800063f */
[----:B------:R-:W-:Y:S01]  /*0300*/  USHF.L.U32 UR4, UR4, 0x1, URZ ;  /* 0x0000000104047899 */ /* 0x000fe2000800063f */
[----:B------:R-:W0:Y:S11]  /*0310*/  FENCE.VIEW.ASYNC.S ;  /* 0x00000000000073c6 */ /* 0x000e360000000000 */
[----:B0-----:R0:W1:Y:S01]  /*0320*/  SYNCS.EXCH.64 URZ, [UR7], UR4 ;  /* 0x00000004073f75b2 */ /* 0x0010620008000100 */
[----:B------:R0:W2:Y:S01]  /*0330*/  SYNCS.EXCH.64 URZ, [UR7+0x20], UR8 ;  /* 0x00002008073f75b2 */ /* 0x0000a20008000100 */
[----:B------:R0:W3:Y:S01]  /*0340*/  SYNCS.EXCH.64 URZ, [UR7+0x8], UR4 ;  /* 0x00000804073f75b2 */ /* 0x0000e20008000100 */
[----:B------:R0:W4:Y:S01]  /*0350*/  SYNCS.EXCH.64 URZ, [UR7+0x28], UR8 ;  /* 0x00002808073f75b2 */ /* 0x0001220008000100 */
[----:B------:R0:W0:Y:S01]  /*0360*/  SYNCS.EXCH.64 URZ, [UR7+0x10], UR4 ;  /* 0x00001004073f75b2 */ /* 0x0000220008000100 */
[----:B------:R0:W0:Y:S01]  /*0370*/  SYNCS.EXCH.64 URZ, [UR7+0x30], UR8 ;  /* 0x00003008073f75b2 */ /* 0x0000220008000100 */
[----:B------:R0:W0:Y:S01]  /*0380*/  SYNCS.EXCH.64 URZ, [UR7+0x18], UR4 ;  /* 0x00001804073f75b2 */ /* 0x0000220008000100 */
[----:B------:R0:W0:Y:S01]  /*0390*/  SYNCS.EXCH.64 URZ, [UR7+0x38], UR8 ;  /* 0x00003808073f75b2 */ /* 0x0000220008000100 */
[----:B------:R-:W-:Y:S01]  /*03a0*/  NOP ;  /* 0x0000000000007918 */ /* 0x000fe20000000000 */
.L_x_2:
[----:B------:R-:W5:Y:S01]  /*03b0*/  SHFL.IDX PT, R10, R0, RZ, 0x1f ;  /* 0x00001fff000a7589 */ /* 0x000f6200000e0000 */
[----:B------:R-:W1:Y:S01]  /*03c0*/  S2UR UR15, SR_CTAID.X ;  /* 0x00000000000f79c3 */ /* 0x000e620000002500 */
[----:B------:R-:W-:Y:S02]  /*03d0*/  ELECT P0, URZ, PT ;  /* 0x00000000003f782f */ /* 0x000fe40003800000 */
[----:B------:R-:W-:Y:S01]  /*03e0*/  SHF.R.S32.HI R11, RZ, 0x1f, R6 ;  /* 0x0000001fff0b7819 */ /* 0x000fe20000011406 */
[----:B------:R1:W2:Y:S01]  /*03f0*/  SHFL.IDX PT, R8, R0, RZ, 0x1f ;  /* 0x00001fff00087589 */ /* 0x0002a200000e0000 */
[----:B------:R-:W-:Y:S02]  /*0400*/  ELECT P1, URZ, PT ;  /* 0x00000000003f782f */ /* 0x000fe40003820000 */
[----:B------:R-:W-:Y:S01]  /*0410*/  LOP3.LUT R2, R2, 0xffffff80, RZ, 0xc0, !PT ;  /* 0xffffff8002027812 */ /* 0x000fe200078ec0ff */
[----:B0-----:R-:W-:Y:S01]  /*0420*/  ULDC UR4, c[0x0][0x150] ;  /* 0x0000540000047ab9 */ /* 0x001fe20000000800 */
[----:B------:R-:W-:Y:S01]  /*0430*/  LEA.HI R11, R11, R6, RZ, 0x2 ;  /* 0x000000060b0b7211 */ /* 0x000fe200078f10ff */
[----:B------:R-:W0:Y:S01]  /*0440*/  S2UR UR8, SR_CTAID.Y ;  /* 0x00000000000879c3 */ /* 0x000e220000002600 */
[----:B------:R-:W-:Y:S01]  /*0450*/  NOP ;  /* 0x0000000000007918 */ /* 0x000fe20000000000 */
[----:B------:R-:W-:Y:S01]  /*0460*/  IMAD.IADD R4, R3, 0x1, -R2 ;  /* 0x0000000103047824 */ /* 0x000fe200078e0a02 */
[----:B------:R-:W-:Y:S01]  /*0470*/  LOP3.LUT R11, R11, 0x3ffffffc, RZ, 0xc0, !PT ;  /* 0x3ffffffc0b0b7812 */ /* 0x000fe200078ec0ff */
[----:B------:R-:W-:Y:S01]  /*0480*/  NOP ;  /* 0x0000000000007918 */ /* 0x000fe20000000000 */
[----:B------:R-:W-:Y:S01]  /*0490*/  ULDC UR17, c[0x0][0x148] ;  /* 0x0000520000117ab9 */ /* 0x000fe20000000800 */
[----:B------:R-:W-:Y:S01]  /*04a0*/  UMOV UR20, 0x80 ;  /* 0x0000008000147882 */ /* 0x000fe20000000000 */
[----:B------:R-:W-:Y:S01]  /*04b0*/  SHF.R.S32.HI R9, RZ, 0x1f, R4 ;  /* 0x0000001fff097819 */ /* 0x000fe20000011404 */
[----:B------:R-:W-:Y:S01]  /*04c0*/  IMAD.IADD R11, R6, 0x1, -R11 ;  /* 0x00000001060b7824 */ /* 0x000fe200078e0a0b */
[----:B------:R-:W-:Y:S01]  /*04d0*/  ULDC UR12, c[0x0][0x144] ;  /* 0x00005100000c7ab9 */ /* 0x000fe20000000800 */
[----:B------:R-:W3:Y:S01]  /*04e0*/  SHFL.IDX PT, R5, R5, RZ, 0x1f ;  /* 0x00001fff05057589 */ /* 0x000ee200000e0000 */
[----:B------:R-:W-:-:S02]  /*04f0*/  LEA.HI R2, R9, R4, RZ, 0x3 ;  /* 0x0000000409027211 */ /* 0x000fc400078f18ff */
[----:B------:R-:W-:Y:S02]  /*0500*/  ISETP.NE.AND P3, PT, RZ, UR19, PT ;  /* 0x00000013ff007c0c */ /* 0x000fe4000bf65270 */
[----:B-----5:R-:W-:Y:S02]  /*0510*/  ISETP.NE.OR P0, PT, R10, RZ, !P0 ;  /* 0x000000ff0a00720c */ /* 0x020fe40004705670 */
[----:B-1----:R-:W-:Y:S02]  /*0520*/  I2FP.F32.U32 R0, UR15 ;  /* 0x0000000f00007c45 */ /* 0x002fe40008201000 */
[----:B--2---:R-:W-:Y:S02]  /*0530*/  ISETP.NE.OR P1, PT, R8, RZ, !P1 ;  /* 0x000000ff0800720c */ /* 0x004fe40004f25670 */
[----:B------:R-:W-:Y:S01]  /*0540*/  SHF.R.S32.HI R7, RZ, 0x3, R2 ;  /* 0x00000003ff077819 */ /* 0x000fe20000011402 */
[----:B------:R-:W-:Y:S01]  /*0550*/  FMUL R0, R0, UR4 ;  /* 0x0000000400007c20 */ /* 0x000fe20008400000 */
[----:B------:R-:W-:Y:S01]  /*0560*/  ULDC UR4, c[0x0][0x154] ;  /* 0x0000550000047ab9 */ /* 0x000fe20000000800 */
[----:B0-----:R-:W-:-:S02]  /*0570*/  I2FP.F32.U32 R6, UR8 ;  /* 0x0000000800067c45 */ /* 0x001fc40008201000 */
[----:B------:R-:W-:Y:S02]  /*0580*/  SHF.R.S32.HI R2, RZ, 0x1f, R2 ;  /* 0x0000001fff027819 */ /* 0x000fe40000011402 */
[----:B------:R-:W-:Y:S01]  /*0590*/  VOTEU.ALL UP2, P0 ;  /* 0x00000000003f7886 */ /* 0x000fe20000040000 */
[----:B------:R-:W-:Y:S01]  /*05a0*/  FMUL R6, R6, UR4 ;  /* 0x0000000406067c20 */ /* 0x000fe20008400000 */
[----:B------:R-:W0:Y:S01]  /*05b0*/  F2I.U32.TRUNC.NTZ R0, R0 ;  /* 0x0000000000007305 */ /* 0x000e22000020f000 */
[----:B------:R-:W-:Y:S01]  /*05c0*/  LEA.HI R2, R2, R7, RZ, 0x2 ;  /* 0x0000000702027211 */ /* 0x000fe200078f10ff */
[----:B------:R-:W-:Y:S01]  /*05d0*/  VOTEU.ALL UP3, P1 ;  /* 0x00000000003f7886 */ /* 0x000fe20000860000 */
[----:B------:R-:W1:Y:S01]  /*05e0*/  @!UP2 S2UR UR11, SR_CgaCtaId ;  /* 0x00000000000ba9c3 */ /* 0x000e620000008800 */
[----:B------:R-:W-:Y:S01]  /*05f0*/  UMOV UR4, 0x20 ;  /* 0x0000002000047882 */ /* 0x000fe20000000000 */
[----:B------:R-:W-:Y:S01]  /*0600*/  LOP3.LUT R2, R2, 0xfffffffc, RZ, 0xc0, !PT ;  /* 0xfffffffc02027812 */ /* 0x000fe200078ec0ff */
[----:B------:R-:W-:Y:S01]  /*0610*/  @!UP2 UMOV UR10, 0x400 ;  /* 0x00000400000aa882 */ /* 0x000fe20000000000 */
[----:B------:R-:W-:-:S04]  /*0620*/  @!UP2 UIADD3 UR4, -UR4, 0x100000, URZ ;  /* 0x001000000404a890 */ /* 0x000fc8000fffe13f */
[----:B------:R-:W-:Y:S02]  /*0630*/  @!UP2 USHF.L.U32 UR5, UR4, 0xb, URZ ;  /* 0x0000000b0405a899 */ /* 0x000fe4000800063f */
[----:B------:R-:W-:Y:S01]  /*0640*/  @!UP2 USHF.L.U32 UR4, UR4, 0x1, URZ ;  /* 0x000000010404a899 */ /* 0x000fe2000800063f */
[----:B------:R-:W2:Y:S01]  /*0650*/  F2I.U32.TRUNC.NTZ R6, R6 ;  /* 0x0000000600067305 */ /* 0x000ea2000020f000 */
[----:B------:R-:W-:Y:S01]  /*0660*/  VOTEU.ALL UP0, P0 ;  /* 0x00000000003f7886 */ /* 0x000fe20000000000 */
[----:B------:R-:W-:Y:S01]  /*0670*/  IMAD.IADD R2, R7, 0x1, -R2 ;  /* 0x0000000107027824 */ /* 0x000fe200078e0a02 */
[----:B------:R-:W5:Y:S01]  /*0680*/  @!UP3 S2UR UR18, SR_CgaCtaId ;  /* 0x000000000012b9c3 */ /* 0x000f620000008800 */
[----:B------:R-:W-:Y:S01]  /*0690*/  VOTEU.ALL UP1, P0 ;  /* 0x00000000003f7886 */ /* 0x000fe20000020000 */
[----:B------:R-:W-:Y:S01]  /*06a0*/  @!UP3 UMOV UR16, 0x400 ;  /* 0x000004000010b882 */ /* 0x000fe20000000000 */
[----:B------:R-:W-:Y:S01]  /*06b0*/  IMAD R2, R11, 0x4, R2 ;  /* 0x000000040b027824 */ /* 0x000fe200078e0202 */
[----:B0-----:R-:W-:Y:S01]  /*06c0*/  R2UR UR7, R0 ;  /* 0x00000000000772ca */ /* 0x001fe200000e0000 */
[----:B------:R-:W-:Y:S01]  /*06d0*/  VOTEU.ALL UP4, P1 ;  /* 0x00000000003f7886 */ /* 0x000fe20000880000 */
[----:B------:R-:W-:Y:S01]  /*06e0*/  VOTEU.ALL UP5, P1 ;  /* 0x00000000003f7886 */ /* 0x000fe200008a0000 */
[----:B------:R-:W-:Y:S01]  /*06f0*/  IMAD.SHL.U32 R7, R2, 0x4, RZ ;  /* 0x0000000402077824 */ /* 0x000fe200078e00ff */
[----:B------:R-:W0:Y:S01]  /*0700*/  LDC R0, c[0x0][0x140] ;  /* 0x00005000ff007b82 */ /* 0x000e220000000800 */
[----:B------:R-:W-:-:S02]  /*0710*/  LOP3.LUT P0, RZ, R4, 0x7, RZ, 0xc0, !PT ;  /* 0x0000000704ff7812 */ /* 0x000fc4000780c0ff */
[----:B--2---:R-:W-:Y:S02]  /*0720*/  R2UR UR9, R6 ;  /* 0x00000000060972ca */ /* 0x004fe400000e0000 */
[----:B------:R-:W-:Y:S01]  /*0730*/  LOP3.LUT R22, R2, 0xc, R7, 0x78, !PT ;  /* 0x0000000c02167812 */ /* 0x000fe200078e7807 */
[----:B-1----:R-:W-:Y:S02]  /*0740*/  @!UP2 ULEA UR13, UR11, UR10, 0x18 ;  /* 0x0000000a0b0da291 */ /* 0x002fe4000f8ec03f */
[----:B------:R-:W-:-:S04]  /*0750*/  @!UP3 UIADD3 UR10, -UR20, 0x100000, URZ ;  /* 0x00100000140ab890 */ /* 0x000fc8000fffe13f */
[----:B------:R-:W-:Y:S02]  /*0760*/  @!UP3 USHF.L.U32 UR11, UR10, 0xb, URZ ;  /* 0x0000000b0a0bb899 */ /* 0x000fe4000800063f */
[----:B------:R-:W-:Y:S01]  /*0770*/  @!UP3 USHF.L.U32 UR10, UR10, 0x1, URZ ;  /* 0x000000010a0ab899 */ /* 0x000fe2000800063f */
[----:B------:R-:W-:Y:S01]  /*0780*/  ISETP.LT.U32.AND P0, PT, R22, 0x8, !P0 ;  /* 0x000000081600780c */ /* 0x000fe20004701070 */
[----:B------:R-:W-:Y:S01]  /*0790*/  UIADD3 UR7, -UR7, URZ, URZ ;  /* 0x0000003f07077290 */ /* 0x000fe2000fffe13f */
[----:B------:R-:W-:Y:S01]  /*07a0*/  VOTEU.ALL UP2, P1 ;  /* 0x00000000003f7886 */ /* 0x000fe20000840000 */
[----:B-----5:R-:W-:Y:S02]  /*07b0*/  @!UP3 ULEA UR16, UR18, UR16, 0x18 ;  /* 0x000000101210b291 */ /* 0x020fe4000f8ec03f */
[----:B------:R-:W-:Y:S01]  /*07c0*/  UIADD3 UR9, -UR9, URZ, URZ ;  /* 0x0000003f09097290 */ /* 0x000fe2000fffe13f */
[----:B------:R-:W1:Y:S02]  /*07d0*/  FENCE.VIEW.ASYNC.S ;  /* 0x00000000000073c6 */ /* 0x000e640000000000 */
[----:B-1----:R-:W1:Y:S01]  /*07e0*/  @!UP0 SYNCS.EXCH.64 URZ, [UR13+0x70], UR4 ;  /* 0x000070040d3f85b2 */ /* 0x002e620008000100 */
[----:B------:R-:W-:Y:S01]  /*07f0*/  UIMAD UR7, UR12, UR7, UR15 ;  /* 0x000000070c0772a4 */ /* 0x000fe2000f8e020f */
[----:B------:R-:W-:Y:S01]  /*0800*/  VOTEU.ALL UP3, P1 ;  /* 0x00000000003f7886 */ /* 0x000fe20000860000 */
[----:B0-----:R-:W-:Y:S01]  /*0810*/  ISETP.EQ.U32.AND P2, PT, R0, 0x1, PT ;  /* 0x000000010000780c */ /* 0x001fe20003f42070 */
[----:B------:R0:W2:Y:S01]  /*0820*/  @!UP1 SYNCS.EXCH.64 URZ, [UR13+0x78], UR4 ;  /* 0x000078040d3f95b2 */ /* 0x0000a20008000100 */
[----:B------:R-:W-:Y:S01]  /*0830*/  NOP ;  /* 0x0000000000007918 */ /* 0x000fe20000000000 */
[----:B0-----:R-:W-:Y:S01]  /*0840*/  UIMAD UR4, UR17, UR9, UR8 ;  /* 0x00000009110472a4 */ /* 0x001fe2000f8e0208 */
[----:B------:R0:W0:Y:S05]  /*0850*/  @!UP2 SYNCS.EXCH.64 URZ, [UR16+0x50], UR10 ;  /* 0x0000500a103fa5b2 */ /* 0x00002a0008000100 */
[----:B------:R-:W-:-:S04]  /*0860*/  ISETP.NE.AND P1, PT, R22, UR4, PT ;  /* 0x0000000416007c0c */ /* 0x000fc8000bf25270 */
[----:B------:R-:W-:-:S04]  /*0870*/  ISETP.EQ.OR P1, PT, RZ, UR7, !P1 ;  /* 0x00000007ff007c0c */ /* 0x000fc8000cf22670 */
[----:B------:R-:W-:-:S04]  /*0880*/  PLOP3.LUT P0, PT, P0, P1, PT, 0x80, 0x0 ;  /* 0x000000000000781c */ /* 0x000fc80000703070 */
[----:B------:R-:W-:Y:S01]  /*0890*/  P2R R99, PR, RZ, 0x1 ;  /* 0x00000001ff637803 */ /* 0x000fe20000000000 */
[----:B------:R0:W0:Y:S01]  /*08a0*/  @!UP3 SYNCS.EXCH.64 URZ, [UR16+0x58], UR10 ;  /* 0x0000580a103fb5b2 */ /* 0x0000220008000100 */
[----:B------:R0:W0:Y:S01]  /*08b0*/  @!UP4 SYNCS.EXCH.64 URZ, [UR16+0x60], UR10 ;  /* 0x0000600a103fc5b2 */ /* 0x0000220008000100 */
[----:B------:R0:W0:Y:S01]  /*08c0*/  @!UP5 SYNCS.EXCH.64 URZ, [UR16+0x68], UR10 ;  /* 0x0000680a103fd5b2 */ /* 0x0000220008000100 */
[----:B------:R-:W-:Y:S01]  /*08d0*/  NOP ;  /* 0x0000000000007918 */ /* 0x000fe20000000000 */
[----:B-123--:R-:W-:Y:S05]  /*08e0*/  @!P2 BRA `(.L_x_3) ;  /* 0x000000000008a947 */ /* 0x00efea0003800000 */
[----:B0---4-:R-:W-:Y:S01]  /*08f0*/  UCGABAR_ARV ;  /* 0x00000000000079c7 */ /* 0x011fe20008000000 */
[----:B------:R-:W-:Y:S05]  /*0900*/  BRA `(.L_x_4) ;  /* 0x0000000000047947 */ /* 0x000fea0003800000 */
.L_x_3:
[----:B0---4-:R-:W-:Y:S01]  /*0910*/  NOP ;  /* 0x0000000000007918 */ /* 0x011fe20000000000 */
.L_x_4:
[----:B------:R-:W-:Y:S01]  /*0920*/  ULDC.64 UR4, c[0x0][0x598] ;  /* 0x0001660000047ab9 */ /* 0x000fe20000000a00 */
[----:B------:R-:W-:Y:S01]  /*0930*/  ULDC.64 UR54, c[0x0][0x208] ;  /* 0x0000820000367ab9 */ /* 0x000fe20000000a00 */
[----:B------:R-:W-:-:S04]  /*0940*/  ISETP.NE.U32.AND P0, PT, RZ, UR4, PT ;  /* 0x00000004ff007c0c */ /* 0x000fc8000bf05070 */
[----:B------:R-:W-:-:S13]  /*0950*/  ISETP.NE.AND.EX P0, PT, RZ, UR5, PT, P0 ;  /* 0x00000005ff007c0c */ /* 0x000fda000bf05300 */
[----:B------:R-:W-:Y:S05]  /*0960*/  @!P0 BRA `(.L_x_5) ;  /* 0x00000000001c8947 */ /* 0x000fea0003800000 */
[----:B------:R-:W0:Y:S02]  /*0970*/  LDC.64 R6, c[0x0][0x598] ;  /* 0x00016600ff067b82 */ /* 0x000e240000000a00 */
[----:B0-----:R-:W2:Y:S02]  /*0980*/  LDG.E.64 R6, desc[UR54][R6.64] ;  /* 0x0000003606067981 */ /* 0x001ea4000c1e1b00 */
[----:B--2---:R-:W-:-:S04]  /*0990*/  ISETP.NE.U32.AND P0, PT, R6, RZ, PT ;  /* 0x000000ff0600720c */ /* 0x004fc80003f05070 */
[----:B------:R-:W-:-:S13]  /*09a0*/  ISETP.NE.AND.EX P0, PT, R7, RZ, PT, P0 ;  /* 0x000000ff0700720c */ /* 0x000fda0003f05300 */
[----:B------:R-:W-:Y:S05]  /*09b0*/  @!P0 BRA `(.L_x_5) ;  /* 0x0000000000088947 */ /* 0x000fea0003800000 */
[----:B------:R0:W5:Y:S01]  /*09c0*/  LD.E R23, desc[UR54][R6.64] ;  /* 0x0000003606177980 */ /* 0x000162000c101900 */
[----:B------:R-:W-:Y:S05]  /*09d0*/  BRA `(.L_x_6) ;  /* 0x0000000000247947 */ /* 0x000fea0003800000 */
.L_x_5:
[----:B------:R-:W-:Y:S02]  /*09e0*/  ULDC.64 UR4, c[0x0][0x588] ;  /* 0x0001620000047ab9 */ /* 0x000fe40000000a00 */
[----:B------:R-:W-:-:S04]  /*09f0*/  ISETP.NE.U32.AND P0, PT, RZ, UR4, PT ;  /* 0x00000004ff007c0c */ /* 0x000fc8000bf05070 */
[----:B------:R-:W-:-:S13]  /*0a00*/  ISETP.NE.AND.EX P0, PT, RZ, UR5, PT, P0 ;  /* 0x00000005ff007c0c */ /* 0x000fda000bf05300 */
[----:B------:R-:W-:Y:S05]  /*0a10*/  @!P0 BRA `(.L_x_7) ;  /* 0x00000000000c8947 */ /* 0x000fea0003800000 */
[----:B------:R-:W0:Y:S02]  /*0a20*/  LDC.64 R6, c[0x0][0x588] ;  /* 0x00016200ff067b82 */ /* 0x000e240000000a00 */
[----:B0-----:R1:W5:Y:S01]  /*0a30*/  LDG.E R23, desc[UR54][R6.64] ;  /* 0x0000003606177981 */ /* 0x001362000c1e1900 */
[----:B------:R-:W-:Y:S05]  /*0a40*/  BRA `(.L_x_6) ;  /* 0x0000000000087947 */ /* 0x000fea0003800000 */
.L_x_7:
[----:B------:R-:W-:Y:S02]  /*0a50*/  ULDC UR4, c[0x0][0x580] ;  /* 0x0001600000047ab9 */ /* 0x000fe40000000800 */
[----:B------:R-:W-:-:S07]  /*0a60*/  IMAD.U32 R23, RZ, RZ, UR4 ;  /* 0x00000004ff177e24 */ /* 0x000fce000f8e00ff */
.L_x_6:
[----:B------:R-:W-:Y:S02]  /*0a70*/  ULDC.64 UR4, c[0x0][0x5a0] ;  /* 0x0001680000047ab9 */ /* 0x000fe40000000a00 */
[----:B------:R-:W-:-:S04]  /*0a80*/  ISETP.NE.U32.AND P0, PT, RZ, UR4, PT ;  /* 0x00000004ff007c0c */ /* 0x000fc8000bf05070 */
[----:B------:R-:W-:-:S13]  /*0a90*/  ISETP.NE.AND.EX P0, PT, RZ, UR5, PT, P0 ;  /* 0x00000005ff007c0c */ /* 0x000fda000bf05300 */
[----:B------:R-:W-:Y:S05]  /*0aa0*/  @!P0 BRA `(.L_x_8) ;  /* 0x00000000001c8947 */ /* 0x000fea0003800000 */
[----:B01----:R-:W0:Y:S02]  /*0ab0*/  LDC.64 R6, c[0x0][0x5a0] ;  /* 0x00016800ff067b82 */ /* 0x003e240000000a00 */
[----:B0-----:R-:W2:Y:S02]  /*0ac0*/  LDG.E.64 R6, desc[UR54][R6.64] ;  /* 0x0000003606067981 */ /* 0x001ea4000c1e1b00 */
[----:B--2---:R-:W-:-:S04]  /*0ad0*/  ISETP.NE.U32.AND P0, PT, R6, RZ, PT ;  /* 0x000000ff0600720c */ /* 0x004fc80003f05070 */
[----:B------:R-:W-:-:S13]  /*0ae0*/  ISETP.NE.AND.EX P0, PT, R7, RZ, PT, P0 ;  /* 0x000000ff0700720c */ /* 0x000fda0003f05300 */
[----:B------:R-:W-:Y:S05]  /*0af0*/  @!P0 BRA `(.L_x_8) ;  /* 0x0000000000088947 */ /* 0x000fea0003800000 */
[----:B------:R0:W5:Y:S01]  /*0b00*/  LD.E R88, desc[UR54][R6.64] ;  /* 0x0000003606587980 */ /* 0x000162000c101900 */
[----:B------:R-:W-:Y:S05]  /*0b10*/  BRA `(.L_x_9) ;  /* 0x0000000000247947 */ /* 0x000fea0003800000 */
.L_x_8:
[----:B------:R-:W-:Y:S02]  /*0b20*/  ULDC.64 UR4, c[0x0][0x590] ;  /* 0x0001640000047ab9 */ /* 0x000fe40000000a00 */
[----:B------:R-:W-:-:S04]  /*0b30*/  ISETP.NE.U32.AND P0, PT, RZ, UR4, PT ;  /* 0x00000004ff007c0c */ /* 0x000fc8000bf05070 */
[----:B------:R-:W-:-:S13]  /*0b40*/  ISETP.NE.AND.EX P0, PT, RZ, UR5, PT, P0 ;  /* 0x00000005ff007c0c */ /* 0x000fda000bf05300 */
[----:B------:R-:W-:Y:S05]  /*0b50*/  @!P0 BRA `(.L_x_10) ;  /* 0x00000000000c8947 */ /* 0x000fea0003800000 */
[----:B------:R-:W2:Y:S02]  /*0b60*/  LDC.64 R88, c[0x0][0x590] ;  /* 0x00016400ff587b82 */ /* 0x000ea40000000a00 */
[----:B--2---:R2:W5:Y:S01]  /*0b70*/  LDG.E R88, desc[UR54][R88.64] ;  /* 0x0000003658587981 */ /* 0x004562000c1e1900 */
[----:B------:R-:W-:Y:S05]  /*0b80*/  BRA `(.L_x_9) ;  /* 0x0000000000087947 */ /* 0x000fea0003800000 */
.L_x_10:
[----:B------:R-:W-:Y:S02]  /*0b90*/  ULDC UR4, c[0x0][0x584] ;  /* 0x0001610000047ab9 */ /* 0x000fe40000000800 */
[----:B------:R-:W-:-:S07]  /*0ba0*/  IMAD.U32 R88, RZ, RZ, UR4 ;  /* 0x00000004ff587e24 */ /* 0x000fce000f8e00ff */
.L_x_9:
[----:B------:R-:W-:Y:S01]  /*0bb0*/  ULDC UR4, c[0x0][0x65c] ;  /* 0x0001970000047ab9 */ /* 0x000fe20000000800 */
[----:B01----:R-:W0:Y:S01]  /*0bc0*/  LDC.64 R6, c[0x0][0x650] ;  /* 0x00019400ff067b82 */ /* 0x003e220000000a00 */
[----:B------:R-:W-:Y:S01]  /*0bd0*/  UISETP.NE.AND UP2, UPT, UR4, 0x1, UPT ;  /* 0x000000010400788c */ /* 0x000fe2000bf45270 */
[----:B------:R-:W-:Y:S01]  /*0be0*/  IMAD.MOV.U32 R18, RZ, RZ, -0x1 ;  /* 0xffffffffff127424 */ /* 0x000fe200078e00ff */
[----:B------:R-:W-:Y:S01]  /*0bf0*/  UISETP.NE.AND UP0, UPT, UR19, 0x2, UPT ;  /* 0x000000021300788c */ /* 0x000fe2000bf05270 */
[----:B------:R-:W-:Y:S01]  /*0c00*/  IMAD.MOV.U32 R2, RZ, RZ, -0x1 ;  /* 0xffffffffff027424 */ /* 0x000fe200078e00ff */
[----:B------:R-:W-:Y:S01]  /*0c10*/  UP2UR UR38, UPR, URZ, 0x4 ;  /* 0x000000043f267883 */ /* 0x000fe20008000000 */
[----:B------:R-:W-:-:S06]  /*0c20*/  IMAD.MOV.U32 R19, RZ, RZ, -0x1 ;  /* 0xffffffffff137424 */ /* 0x000fcc00078e00ff */
[----:B------:R-:W-:Y:S01]  /*0c30*/  @UP2 ULDC UR12, c[0x0][0x10] ;  /* 0x00000400000c2ab9 */ /* 0x000fe20000000800 */
[----:B------:R-:W-:Y:S01]  /*0c40*/  @UP2 UMOV UR4, UR8 ;  /* 0x0000000800042c82 */ /* 0x000fe20008000000 */
[----:B------:R-:W-:Y:S01]  /*0c50*/  @UP2 UMOV UR5, URZ ;  /* 0x0000003f00052c82 */ /* 0x000fe20008000000 */
[----:B------:R-:W-:Y:S01]  /*0c60*/  @!UP2 ULDC UR16, c[0x0][0xc] ;  /* 0x000003000010aab9 */ /* 0x000fe20000000800 */
[----:B------:R-:W-:Y:S01]  /*0c70*/  @UP2 UIMAD.WIDE.U32 UR12, UR15, UR12, UR4 ;  /* 0x0000000c0f0c22a5 */ /* 0x000fe2000f8e0004 */
[----:B------:R-:W-:Y:S02]  /*0c80*/  ULDC UR10, c[0x0][0xc] ;  /* 0x00000300000a7ab9 */ /* 0x000fe40000000800 */
[----:B------:R-:W-:Y:S01]  /*0c90*/  @UP2 UMOV UR4, URZ ;  /* 0x0000003f00042c82 */ /* 0x000fe20008000000 */
[----:B------:R-:W-:Y:S01]  /*0ca0*/  UMOV UR5, URZ ;  /* 0x0000003f00057c82 */ /* 0x000fe20008000000 */
[----:B------:R-:W-:Y:S01]  /*0cb0*/  @UP2 UIADD3 UR18, UR13, UR4, URZ ;  /* 0x000000040d122290 */ /* 0x000fe2000fffe03f */
[----:B------:R-:W-:-:S02]  /*0cc0*/  ULDC UR11, c[0x0][0x10] ;  /* 0x00000400000b7ab9 */ /* 0x000fc40000000800 */
[----:B------:R-:W-:Y:S01]  /*0cd0*/  UMOV UR4, UR15 ;  /* 0x0000000f00047c82 */ /* 0x000fe20008000000 */
[----:B------:R-:W-:Y:S02]  /*0ce0*/  UIMAD.WIDE.U32 UR10, UR10, UR11, URZ ;  /* 0x0000000b0a0a72a5 */ /* 0x000fe4000f8e003f */
[----:B------:R-:W-:Y:S01]  /*0cf0*/  @!UP2 UIMAD.WIDE.U32 UR4, UR8, UR16, UR4 ;  /* 0x000000100804a2a5 */ /* 0x000fe2000f8e0004 */
[----:B------:R-:W-:Y:S02]  /*0d00*/  ULDC UR13, c[0x0][0x14] ;  /* 0x00000500000d7ab9 */ /* 0x000fe40000000800 */
[----:B------:R-:W-:Y:S02]  /*0d10*/  UIMAD.WIDE.U32 UR52, UR10, UR13, URZ ;  /* 0x0000000d0a3472a5 */ /* 0x000fe4000f8e003f */
[----:B------:R-:W-:Y:S02]  /*0d20*/  UIMAD UR39, UR11, UR13, URZ ;  /* 0x0000000d0b2772a4 */ /* 0x000fe4000f8e023f */
[----:B------:R-:W-:Y:S01]  /*0d30*/  @!UP2 UMOV UR12, UR4 ;  /* 0x00000004000cac82 */ /* 0x000fe20008000000 */
[----:B------:R-:W-:Y:S01]  /*0d40*/  @!UP2 UMOV UR18, UR5 ;  /* 0x000000050012ac82 */ /* 0x000fe20008000000 */
[----:B------:R-:W-:-:S02]  /*0d50*/  UIADD3 UR39, UR53, UR39, URZ ;  /* 0x0000002735277290 */ /* 0x000fc4000fffe03f */
[----:B------:R-:W-:-:S04]  /*0d60*/  UIADD3 UR4, UP1, UR12, UR52, URZ ;  /* 0x000000340c047290 */ /* 0x000fc8000ff3e03f */
[----:B------:R-:W-:Y:S02]  /*0d70*/  UIADD3.X UR5, UR18, UR39, URZ, UP1, !UPT ;  /* 0x0000002712057290 */ /* 0x000fe40008ffe43f */
[----:B------:R-:W-:Y:S02]  /*0d80*/  USEL UR4, UR4, UR12, !UP0 ;  /* 0x0000000c04047287 */ /* 0x000fe4000c000000 */
[----:B------:R-:W-:-:S04]  /*0d90*/  USEL UR5, UR5, UR18, !UP0 ;  /* 0x0000001205057287 */ /* 0x000fc8000c000000 */
[----:B0-----:R-:W-:Y:S01]  /*0da0*/  ISETP.LE.U32.AND P0, PT, R6, UR4, PT ;  /* 0x0000000406007c0c */ /* 0x001fe2000bf03070 */
[----:B------:R-:W-:Y:S02]  /*0db0*/  IMAD.U32 R16, RZ, RZ, UR4 ;  /* 0x00000004ff107e24 */ /* 0x000fe4000f8e00ff */
[----:B------:R-:W-:Y:S02]  /*0dc0*/  IMAD.U32 R0, RZ, RZ, UR5 ;  /* 0x00000005ff007e24 */ /* 0x000fe4000f8e00ff */
[----:B------:R-:W-:-:S03]  /*0dd0*/  IMAD.U32 R17, RZ, RZ, UR5 ;  /* 0x00000005ff117e24 */ /* 0x000fc6000f8e00ff */
[----:B------:R-:W-:Y:S02]  /*0de0*/  ISETP.GE.U32.AND.EX P0, PT, R0, R7, PT, P0 ;  /* 0x000000070000720c */ /* 0x000fe40003f06100 */
[----:B------:R-:W-:-:S11]  /*0df0*/  PRMT R0, RZ, 0x7610, R0 ;  /* 0x00007610ff007816 */ /* 0x000fd60000000000 */
[----:B------:R-:W-:Y:S05]  /*0e00*/  @P0 BRA `(.L_x_11) ;  /* 0x0000000400500947 */ /* 0x000fea0003800000 */
[----:B------:R-:W-:Y:S01]  /*0e10*/  ULDC.64 UR18, c[0x0][0x628] ;  /* 0x00018a0000127ab9 */ /* 0x000fe20000000a00 */
[C---:B------:R-:W-:Y:S01]  /*0e20*/  R2UR UR20, R16.reuse ;  /* 0x00000000101472ca */ /* 0x040fe200000e0000 */
[----:B------:R-:W-:Y:S01]  /*0e30*/  ULDC UR16, c[0x0][0x630] ;  /* 0x00018c0000107ab9 */ /* 0x000fe20000000800 */
[----:B------:R-:W-:Y:S02]  /*0e40*/  ISETP.NE.U32.AND P0, PT, RZ, UR18, PT ;  /* 0x00000012ff007c0c */ /* 0x000fe4000bf05070 */
[----:B------:R-:W-:Y:S02]  /*0e50*/  R2UR UR4, R16 ;  /* 0x00000000100472ca */ /* 0x000fe400000e0000 */
[----:B------:R-:W-:Y:S02]  /*0e60*/  ISETP.NE.AND.EX P0, PT, RZ, UR19, PT, P0 ;  /* 0x00000013ff007c0c */ /* 0x000fe4000bf05300 */
[----:B------:R-:W-:-:S11]  /*0e70*/  R2UR UR5, R17 ;  /* 0x00000000110572ca */ /* 0x000fd600000e0000 */
[----:B------:R-:W-:Y:S05]  /*0e80*/  @!P0 BRA `(.L_x_12) ;  /* 0x0000000000308947 */ /* 0x000fea0003800000 */
[----:B------:R-:W-:Y:S01]  /*0e90*/  R2UR UR4, R16 ;  /* 0x00000000100472ca */ /* 0x000fe200000e0000 */
[----:B------:R-:W-:Y:S01]  /*0ea0*/  ULDC UR12, c[0x0][0x634] ;  /* 0x00018d00000c7ab9 */ /* 0x000fe20000000800 */
[----:B------:R-:W-:-:S11]  /*0eb0*/  R2UR UR15, R17 ;  /* 0x00000000110f72ca */ /* 0x000fd600000e0000 */
[----:B------:R-:W-:-:S04]  /*0ec0*/  UIADD3 UR12, UP1, UR4, UR12, URZ ;  /* 0x0000000c040c7290 */ /* 0x000fc8000ff3e03f */
[----:B------:R-:W-:-:S04]  /*0ed0*/  UIADD3.X UR15, URZ, UR15, URZ, UP1, !UPT ;  /* 0x0000000f3f0f7290 */ /* 0x000fc80008ffe43f */
[----:B------:R-:W-:-:S04]  /*0ee0*/  UIMAD.WIDE.U32 UR4, UR15, UR18, URZ ;  /* 0x000000120f0472a5 */ /* 0x000fc8000f8e003f */
[----:B------:R-:W-:Y:S02]  /*0ef0*/  UIMAD.WIDE.U32 UR10, UP1, UR12, UR19, UR4 ;  /* 0x000000130c0a72a5 */ /* 0x000fe4000f820004 */
[----:B------:R-:W-:Y:S02]  /*0f00*/  UIMAD.WIDE.U32 UR4, UR12, UR18, URZ ;  /* 0x000000120c0472a5 */ /* 0x000fe4000f8e003f */
[----:B------:R-:W-:Y:S02]  /*0f10*/  UIADD3.X UR13, URZ, URZ, URZ, UP1, !UPT ;  /* 0x0000003f3f0d7290 */ /* 0x000fe40008ffe43f */
[----:B------:R-:W-:Y:S01]  /*0f20*/  UIADD3 URZ, UP1, UR5, UR10, URZ ;  /* 0x0000000a053f7290 */ /* 0x000fe2000ff3e03f */
[----:B------:R-:W-:-:S03]  /*0f30*/  UMOV UR12, UR11 ;  /* 0x0000000b000c7c82 */ /* 0x000fc60008000000 */
[----:B------:R-:W-:-:S12]  /*0f40*/  UIMAD.WIDE.U32.X UR4, UR15, UR19, UR12, UP1 ;  /* 0x000000130f0472a5 */ /* 0x000fd800088e040c */
.L_x_12:
[----:B------:R-:W-:Y:S01]  /*0f50*/  USHF.R.U64 UR4, UR4, UR16, UR5 ;  /* 0x0000001004047299 */ /* 0x000fe20008001205 */
[----:B------:R-:W-:Y:S01]  /*0f60*/  R2UR UR11, R17 ;  /* 0x00000000110b72ca */ /* 0x000fe200000e0000 */
[----:B------:R-:W-:Y:S02]  /*0f70*/  USHF.R.U32.HI UR5, URZ, UR16, UR5 ;  /* 0x000000103f057299 */ /* 0x000fe40008011605 */
[----:B------:R-:W-:Y:S01]  /*0f80*/  UIADD3 UR12, UP1, URZ, -UR4, URZ ;  /* 0x800000043f0c7290 */ /* 0x000fe2000ff3e03f */
[----:B------:R-:W-:Y:S01]  /*0f90*/  ULDC.64 UR18, c[0x0][0x620] ;  /* 0x0001880000127ab9 */ /* 0x000fe20000000a00 */
[----:B------:R-:W-:Y:S02]  /*0fa0*/  UISETP.NE.AND UP2, UPT, UR38, URZ, UPT ;  /* 0x0000003f2600728c */ /* 0x000fe4000bf45270 */
[----:B------:R-:W-:Y:S01]  /*0fb0*/  UIADD3.X UR5, URZ, ~UR5, URZ, UP1, !UPT ;  /* 0x800000053f057290 */ /* 0x000fe20008ffe43f */
[----:B------:R-:W-:Y:S01]  /*0fc0*/  UMOV UR10, UR20 ;  /* 0x00000014000a7c82 */ /* 0x000fe20008000000 */
[----:B------:R-:W-:-:S02]  /*0fd0*/  ULDC UR13, c[0x0][0x618] ;  /* 0x00018600000d7ab9 */ /* 0x000fc40000000800 */
[----:B------:R-:W-:Y:S02]  /*0fe0*/  UIMAD UR5, UR5, UR18, URZ ;  /* 0x00000012050572a4 */ /* 0x000fe4000f8e023f */
[----:B------:R-:W-:Y:S02]  /*0ff0*/  UIMAD.WIDE.U32 UR10, UR12, UR18, UR10 ;  /* 0x000000120c0a72a5 */ /* 0x000fe4000f8e000a */
[----:B------:R-:W-:Y:S02]  /*1000*/  UIMAD UR12, UR12, UR19, UR5 ;  /* 0x000000130c0c72a4 */ /* 0x000fe4000f8e0205 */
[----:B------:R-:W-:Y:S02]  /*1010*/  @UP2 UIMAD UR7, UR17, UR9, UR8 ;  /* 0x00000009110722a4 */ /* 0x000fe4000f8e0208 */
[----:B------:R-:W-:Y:S01]  /*1020*/  UIADD3 UR11, UR11, UR12, URZ ;  /* 0x0000000c0b0b7290 */ /* 0x000fe2000fffe03f */
[----:B------:R-:W-:Y:S01]  /*1030*/  ULDC.64 UR8, c[0x0][0x640] ;  /* 0x0001900000087ab9 */ /* 0x000fe20000000a00 */
[----:B------:R-:W-:-:S02]  /*1040*/  ULDC UR15, c[0x0][0x608] ;  /* 0x00018200000f7ab9 */ /* 0x000fc40000000800 */
[----:B------:R-:W-:Y:S01]  /*1050*/  USHF.R.U64 UR20, UR10, UR13, UR11 ;  /* 0x0000000d0a147299 */ /* 0x000fe2000800120b */
[----:B------:R-:W-:Y:S01]  /*1060*/  ISETP.NE.U32.AND P0, PT, RZ, UR8, PT ;  /* 0x00000008ff007c0c */ /* 0x000fe2000bf05070 */
[----:B------:R-:W-:Y:S01]  /*1070*/  USHF.R.U32.HI UR11, URZ, UR13, UR11 ;  /* 0x0000000d3f0b7299 */ /* 0x000fe2000801160b */
[----:B------:R-:W-:Y:S02]  /*1080*/  ULDC UR21, c[0x0][0x658] ;  /* 0x0001960000157ab9 */ /* 0x000fe40000000800 */
[----:B------:R-:W-:Y:S01]  /*1090*/  ISETP.NE.AND.EX P0, PT, RZ, UR9, PT, P0 ;  /* 0x00000009ff007c0c */ /* 0x000fe2000bf05300 */
[----:B------:R-:W-:Y:S02]  /*10a0*/  USHF.R.U64 UR25, UR20, UR15, UR11 ;  /* 0x0000000f14197299 */ /* 0x000fe4000800120b */
[----:B------:R-:W-:Y:S01]  /*10b0*/  USHF.R.U32.HI UR11, URZ, UR15, UR11 ;  /* 0x0000000f3f0b7299 */ /* 0x000fe2000801160b */
[----:B------:R-:W-:Y:S01]  /*10c0*/  UMOV UR10, 0xffffffff ;  /* 0xffffffff000a7882 */ /* 0x000fe20000000000 */
[----:B------:R-:W-:Y:S01]  /*10d0*/  ULDC UR5, c[0x0][0x600] ;  /* 0x0001800000057ab9 */ /* 0x000fe20000000800 */
[----:B------:R-:W-:-:S02]  /*10e0*/  USHF.L.U32 UR10, UR10, UR21, URZ ;  /* 0x000000150a0a7299 */ /* 0x000fc4000800063f */
[----:B------:R-:W-:Y:S02]  /*10f0*/  USHF.R.U64 UR26, UR25, UR21, UR11 ;  /* 0x00000015191a7299 */ /* 0x000fe4000800120b */
[----:B------:R-:W-:Y:S02]  /*1100*/  ULOP3.LUT UR15, URZ, UR10, URZ, 0x33, !UPT ;  /* 0x0000000a3f0f7292 */ /* 0x000fe4000f8e333f */
[----:B------:R-:W-:Y:S02]  /*1110*/  UIADD3 UR19, UR5, -0x1, URZ ;  /* 0xffffffff05137890 */ /* 0x000fe4000fffe03f */
[----:B------:R-:W-:Y:S01]  /*1120*/  USHF.R.U32.HI UR11, URZ, UR21, UR11 ;  /* 0x000000153f0b7299 */ /* 0x000fe2000801160b */
[----:B------:R-:W-:Y:S01]  /*1130*/  ULDC UR22, c[0x0][0x648] ;  /* 0x0001920000167ab9 */ /* 0x000fe20000000800 */
[----:B------:R-:W-:Y:S01]  /*1140*/  ULDC UR23, c[0x0][0x638] ;  /* 0x00018e0000177ab9 */ /* 0x000fe20000000800 */
[----:B------:R-:W-:Y:S01]  /*1150*/  UMOV UR24, 0x1 ;  /* 0x0000000100187882 */ /* 0x000fe20000000000 */
[----:B------:R-:W-:Y:S01]  /*1160*/  UMOV UR10, UR26 ;  /* 0x0000001a000a7c82 */ /* 0x000fe20008000000 */
[----:B------:R-:W-:Y:S07]  /*1170*/  @!P0 BRA `(.L_x_13) ;  /* 0x0000000000308947 */ /* 0x000fee0003800000 */
[----:B------:R-:W-:Y:S02]  /*1180*/  ULDC UR16, c[0x0][0x64c] ;  /* 0x0001930000107ab9 */ /* 0x000fe40000000800 */
        /* <DEDUP_REMOVED lines=8> */
[----:B------:R-:W-:-:S07]  /*1210*/  UIMAD.WIDE.U32.X UR8, UR18, UR9, UR16, UP1 ;  /* 0x00000009120872a5 */ /* 0x000fce00088e0410 */
[----:B------:R-:W-:Y:S01]  /*1220*/  UMOV UR10, UR8 ;  /* 0x00000008000a7c82 */ /* 0x000fe20008000000 */
[----:B------:R-:W-:-:S05]  /*1230*/  UMOV UR11, UR9 ;  /* 0x00000009000b7c82 */ /* 0x000fca0008000000 */
.L_x_13:
[----:B------:R-:W-:Y:S01]  /*1240*/  USHF.R.U64 UR9, UR10, UR22, UR11 ;  /* 0x000000160a097299 */ /* 0x000fe2000800120b */
[----:B------:R-:W-:Y:S01]  /*1250*/  IMAD.MOV.U32 R0, RZ, RZ, 0x1 ;  /* 0x00000001ff007424 */ /* 0x000fe200078e00ff */
[----:B------:R-:W-:Y:S01]  /*1260*/  USHF.L.U32 UR8, UR24, UR21, URZ ;  /* 0x0000001518087299 */ /* 0x000fe2000800063f */
[----:B------:R-:W-:Y:S01]  /*1270*/  IMAD.U32 R19, RZ, RZ, UR4 ;  /* 0x00000004ff137e24 */ /* 0x000fe2000f8e00ff */
[----:B------:R-:W-:Y:S02]  /*1280*/  ULOP3.LUT UR15, UR25, UR15, URZ, 0xc0, !UPT ;  /* 0x0000000f190f7292 */ /* 0x000fe4000f8ec03f */
[----:B------:R-:W-:Y:S02]  /*1290*/  UIADD3 UR10, -UR9, URZ, URZ ;  /* 0x0000003f090a7290 */ /* 0x000fe4000fffe13f */
[----:B------:R-:W-:Y:S02]  /*12a0*/  UIMAD UR15, UR8, UR9, UR15 ;  /* 0x00000009080f72a4 */ /* 0x000fe4000f8e020f */
[----:B------:R-:W-:-:S02]  /*12b0*/  ULOP3.LUT UR19, UR20, UR19, URZ, 0xc0, !UPT ;  /* 0x0000001314137292 */ /* 0x000fc4000f8ec03f */
[----:B------:R-:W-:Y:S01]  /*12c0*/  UIMAD UR8, UR10, UR23, UR26 ;  /* 0x000000170a0872a4 */ /* 0x000fe2000f8e021a */
[----:B------:R-:W-:Y:S01]  /*12d0*/  ULDC UR9, c[0x0][0x610] ;  /* 0x0001840000097ab9 */ /* 0x000fe20000000800 */
[----:B------:R-:W-:Y:S02]  /*12e0*/  UISETP.NE.AND UP1, UPT, UR38, URZ, UPT ;  /* 0x0000003f2600728c */ /* 0x000fe4000bf25270 */
[----:B------:R-:W-:Y:S02]  /*12f0*/  UIMAD UR7, UR15, UR9, UR7 ;  /* 0x000000090f0772a4 */ /* 0x000fe4000f8e0207 */
[----:B------:R-:W-:-:S04]  /*1300*/  UIMAD UR8, UR8, UR5, UR19 ;  /* 0x00000005080872a4 */ /* 0x000fc8000f8e0213 */
[----:B------:R-:W-:Y:S02]  /*1310*/  USEL UR5, UR8, UR7, !UP1 ;  /* 0x0000000708057287 */ /* 0x000fe4000c800000 */
[----:B------:R-:W-:-:S04]  /*1320*/  USEL UR7, UR7, UR8, !UP1 ;  /* 0x0000000807077287 */ /* 0x000fc8000c800000 */
[----:B------:R-:W-:Y:S02]  /*1330*/  IMAD.U32 R2, RZ, RZ, UR5 ;  /* 0x00000005ff027e24 */ /* 0x000fe4000f8e00ff */
[----:B------:R-:W-:-:S07]  /*1340*/  IMAD.U32 R18, RZ, RZ, UR7 ;  /* 0x00000007ff127e24 */ /* 0x000fce000f8e00ff */
.L_x_11:
[----:B------:R-:W-:Y:S05]  /*1350*/  @!P2 BRA `(.L_x_14) ;  /* 0x00000000000ca947 */ /* 0x000fea0003800000 */
[----:B------:R-:W-:Y:S01]  /*1360*/  UCGABAR_WAIT ;  /* 0x0000000000007dc7 */ /* 0x000fe20008000000 */
[----:B------:R-:W-:Y:S01]  /*1370*/  CCTL.IVALL ;  /* 0x00000000ff00798f */ /* 0x000fe20002000000 */
[----:B------:R-:W-:Y:S05]  /*1380*/  BRA `(.L_x_15) ;  /* 0x0000000000047947 */ /* 0x000fea0003800000 */
.L_x_14:
[----:B------:R-:W-:Y:S06]  /*1390*/  BAR.SYNC.DEFER_BLOCKING 0x0 ;  /* 0x0000000000007b1d */ /* 0x000fec0000010000 */
.L_x_15:
[----:B------:R-:W-:Y:S02]  /*13a0*/  ULDC UR4, c[0x0][0x28c] ;  /* 0x0000a30000047ab9 */ /* 0x000fe40000000800 */
[----:B------:R-:W-:-:S04]  /*13b0*/  UIADD3 UR4, UR4, 0x3f, URZ ;  /* 0x0000003f04047890 */ /* 0x000fc8000fffe03f */
[----:B------:R-:W-:-:S04]  /*13c0*/  USHF.R.S32.HI UR5, URZ, 0x1f, UR4 ;  /* 0x0000001f3f057899 */ /* 0x000fc80008011404 */
[----:B------:R-:W-:-:S04]  /*13d0*/  ULEA.HI UR5, UR5, UR4, URZ, 0x6 ;  /* 0x0000000405057291 */ /* 0x000fc8000f8f303f */
[----:B------:R-:W-:Y:S01]  /*13e0*/  USHF.R.S32.HI UR37, URZ, 0x6, UR5 ;  /* 0x000000063f257899 */ /* 0x000fe20008011405 */
[----:B------:R-:W-:Y:S11]  /*13f0*/  @!P3 BRA `(.L_x_16) ;  /* 0x000000580090b947 */ /* 0x000ff60003800000 */
[----:B------:R-:W-:-:S06]  /*1400*/  UISETP.GT.U32.AND UP1, UPT, UR14, 0x1, UPT ;  /* 0x000000010e00788c */ /* 0x000fcc000bf24070 */
[----:B------:R-:W-:-:S13]  /*1410*/  PLOP3.LUT P0, PT, PT, PT, UP1, 0x80, 0x0 ;  /* 0x000000000000781c */ /* 0x000fda0003f0f018 */
[----:B------:R-:W-:Y:S05]  /*1420*/  @P0 EXIT ;  /* 0x000000000000094d */ /* 0x000fea0003800000 */
.L_x_17:
[----:B------:R-:W-:-:S08]  /*1430*/  NOP ;  /* 0x0000000000007918 */ /* 0x000fd00000000000 */
[----:B------:R-:W0:Y:S02]  /*1440*/  USETMAXREG.TRY_ALLOC.CTAPOOL UP1, 0xe8 ;  /* 0x000000e8000079c8 */ /* 0x000e240008020600 */
[----:B0-----:R-:W-:-:S13]  /*1450*/  PLOP3.LUT P0, PT, PT, PT, UP1, 0x80, 0x0 ;  /* 0x000000000000781c */ /* 0x001fda0003f0f018 */
[----:B------:R-:W-:Y:S05]  /*1460*/  @!P0 BRA `(.L_x_17) ;  /* 0xfffffffc00f08947 */ /* 0x000fea000383ffff */
[----:B------:R-:W-:-:S13]  /*1470*/  LOP3.LUT P0, RZ, R0, 0xff, RZ, 0xc0, !PT ;  /* 0x000000ff00ff7812 */ /* 0x000fda000780c0ff */
[----:B------:R-:W-:Y:S05]  /*1480*/  @!P0 EXIT ;  /* 0x000000000000894d */ /* 0x000fea0003800000 */
[----:B------:R-:W0:Y:S01]  /*1490*/  S2UR UR5, SR_CgaCtaId ;  /* 0x00000000000579c3 */ /* 0x000e220000008800 */
[CC--:B------:R-:W-:Y:S01]  /*14a0*/  LEA.HI R0, R9.reuse, R4.reuse, RZ, 0x2 ;  /* 0x0000000409007211 */ /* 0x0c0fe200078f10ff */
[----:B------:R-:W-:Y:S01]  /*14b0*/  UMOV UR42, 0x400 ;  /* 0x00000400002a7882 */ /* 0x000fe20000000000 */
[----:B------:R-:W-:Y:S01]  /*14c0*/  LEA.HI R9, R9, R4, RZ, 0x5 ;  /* 0x0000000409097211 */ /* 0x000fe200078f28ff */
[----:B------:R-:W-:Y:S01]  /*14d0*/  USHF.R.U32.HI UR4, URZ, 0x2, UR37 ;  /* 0x000000023f047899 */ /* 0x000fe20008011625 */
[--C-:B------:R-:W-:Y:S01]  /*14e0*/  SHF.R.S32.HI R90, RZ, 0x2, R0.reuse ;  /* 0x00000002ff5a7819 */ /* 0x100fe20000011400 */
[----:B------:R-:W-:Y:S01]  /*14f0*/  ULOP3.LUT UR45, UR37, 0x3, URZ, 0xc0, !UPT ;  /* 0x00000003252d7892 */ /* 0x000fe2000f8ec03f */
[----:B------:R-:W-:Y:S01]  /*1500*/  SHF.R.S32.HI R3, RZ, 0x1f, R0 ;  /* 0x0000001fff037819 */ /* 0x000fe20000011400 */
[----:B------:R-:W2:Y:S01]  /*1510*/  LDC.64 R94, c[0x0][0x5c8] ;  /* 0x00017200ff5e7b82 */ /* 0x000ea20000000a00 */
[----:B------:R-:W-:Y:S01]  /*1520*/  SHF.R.S32.HI R9, RZ, 0x5, R9 ;  /* 0x00000005ff097819 */ /* 0x000fe20000011409 */
[----:B------:R-:W-:Y:S01]  /*1530*/  UISETP.LT.AND UP1, UPT, UR37, 0x1, UPT ;  /* 0x000000012500788c */ /* 0x000fe2000bf21270 */
[----:B------:R-:W-:Y:S01]  /*1540*/  LEA.HI R3, R3, R90, RZ, 0x3 ;  /* 0x0000005a03037211 */ /* 0x000fe200078f18ff */
[----:B------:R-:W-:Y:S01]  /*1550*/  ULOP3.LUT UR4, UR4, 0x1, URZ, 0xc0, !UPT ;  /* 0x0000000104047892 */ /* 0x000fe2000f8ec03f */
[----:B------:R-:W-:-:S02]  /*1560*/  ULDC UR44, c[0x0][0x658] ;  /* 0x00019600002c7ab9 */ /* 0x000fc40000000800 */
[----:B------:R-:W-:Y:S01]  /*1570*/  LOP3.LUT R3, R3, 0xfffffff8, RZ, 0xc0, !PT ;  /* 0xfffffff803037812 */ /* 0x000fe200078ec0ff */
[----:B------:R-:W1:Y:S01]  /*1580*/  LDC R6, c[0x0][0x288] ;  /* 0x0000a200ff067b82 */ /* 0x000e620000000800 */
[----:B------:R-:W-:Y:S01]  /*1590*/  UMOV UR6, 0xffffffff ;  /* 0xffffffff00067882 */ /* 0x000fe20000000000 */
[----:B------:R-:W-:Y:S01]  /*15a0*/  ULDC UR8, c[0x0][0x284] ;  /* 0x0000a10000087ab9 */ /* 0x000fe20000000800 */
[----:B------:R-:W-:Y:S01]  /*15b0*/  USEL UR45, UR45, URZ, !UP0 ;  /* 0x0000003f2d2d7287 */ /* 0x000fe2000c000000 */
[----:B------:R-:W-:Y:S01]  /*15c0*/  IMAD.IADD R90, R90, 0x1, -R3 ;  /* 0x000000015a5a7824 */ /* 0x000fe200078e0a03 */
[----:B------:R-:W-:Y:S01]  /*15d0*/  LOP3.LUT R3, R0, 0xfffffffc, RZ, 0xc0, !PT ;  /* 0xfffffffc00037812 */ /* 0x000fe200078ec0ff */
[----:B------:R-:W-:Y:S01]  /*15e0*/  VIADD R0, R5, 0xffffffff ;  /* 0xffffffff05007836 */ /* 0x000fe20000000000 */
[----:B------:R-:W-:Y:S01]  /*15f0*/  USEL UR46, UR37, 0x1, UP1 ;  /* 0x00000001252e7887 */ /* 0x000fe20008800000 */
[--C-:B------:R-:W-:Y:S01]  /*1600*/  IMAD R98, R9, -0x10, -R90.reuse ;  /* 0xfffffff009627824 */ /* 0x100fe200078e0a5a */
[----:B0-----:R-:W-:Y:S01]  /*1610*/  ULEA UR42, UR5, UR42, 0x18 ;  /* 0x0000002a052a7291 */ /* 0x001fe2000f8ec03f */
[----:B------:R-:W-:Y:S01]  /*1620*/  IMAD.IADD R3, R4, 0x1, -R3 ;  /* 0x0000000104037824 */ /* 0x000fe200078e0a03 */
[C---:B------:R-:W-:Y:S01]  /*1630*/  ISETP.NE.AND P0, PT, R0.reuse, RZ, PT ;  /* 0x000000ff0000720c */ /* 0x040fe20003f05270 */
[----:B------:R-:W-:Y:S01]  /*1640*/  IMAD.SHL.U32 R0, R0, 0x8, RZ ;  /* 0x0000000800007824 */ /* 0x000fe200078e00ff */
[----:B------:R-:W-:Y:S01]  /*1650*/  UIADD3 UR50, UR42, 0x50, URZ ;  /* 0x000000502a327890 */ /* 0x000fe2000fffe03f */
[--C-:B------:R-:W-:Y:S01]  /*1660*/  SHF.R.S32.HI R91, RZ, 0x1f, R90.reuse ;  /* 0x0000001fff5b7819 */ /* 0x100fe2000001145a */
[----:B------:R-:W-:Y:S01]  /*1670*/  IMAD.SHL.U32 R92, R3, 0x2, RZ ;  /* 0x00000002035c7824 */ /* 0x000fe200078e00ff */
[----:B------:R-:W-:Y:S01]  /*1680*/  USHF.L.U32 UR6, UR6, UR44, URZ ;  /* 0x0000002c06067299 */ /* 0x000fe2000800063f */
[----:B------:R-:W-:Y:S01]  /*1690*/  LOP3.LUT R0, R0, 0x8, RZ, 0xc0, !PT ;  /* 0x0000000800007812 */ /* 0x000fe200078ec0ff */
[----:B------:R-:W-:Y:S01]  /*16a0*/  UISETP.EQ.U32.AND UP0, UPT, UR4, 0x1, !UP0 ;  /* 0x000000010400788c */ /* 0x000fe2000c702070 */
[C---:B--2---:R-:W-:Y:S01]  /*16b0*/  SHF.L.U64.HI R89, R94.reuse, 0x3, R95 ;  /* 0x000000035e597819 */ /* 0x044fe2000001025f */
[----:B------:R-:W-:Y:S01]  /*16c0*/  IMAD.WIDE R90, R9, 0x10, R90 ;  /* 0x00000010095a7825 */ /* 0x000fe200078e025a */
[----:B------:R-:W-:Y:S01]  /*16d0*/  SEL R100, RZ, 0x1, P0 ;  /* 0x00000001ff647807 */ /* 0x000fe20000000000 */
[----:B------:R-:W-:Y:S01]  /*16e0*/  ULDC UR43, c[0x0][0x600] ;  /* 0x00018000002b7ab9 */ /* 0x000fe20000000800 */
[----:B------:R-:W-:Y:S01]  /*16f0*/  LEA R96, R5, UR50, 0x3 ;  /* 0x0000003205607c11 */ /* 0x000fe2000f8e18ff */
[----:B------:R-:W-:Y:S01]  /*1700*/  IMAD.SHL.U32 R94, R94, 0x8, RZ ;  /* 0x000000085e5e7824 */ /* 0x000fe200078e00ff */
[C---:B------:R-:W-:Y:S01]  /*1710*/  LOP3.LUT R101, R0.reuse, 0x8, RZ, 0x3c, !PT ;  /* 0x0000000800657812 */ /* 0x040fe200078e3cff */
[----:B-1----:R-:W-:Y:S01]  /*1720*/  IMAD R95, R3, -0x2, R6 ;  /* 0xfffffffe035f7824 */ /* 0x002fe200078e0206 */
[----:B------:R-:W-:Y:S01]  /*1730*/  LOP3.LUT R97, R0, 0x18, RZ, 0x3c, !PT ;  /* 0x0000001800617812 */ /* 0x000fe200078e3cff */
[----:B------:R-:W-:Y:S01]  /*1740*/  VIADD R98, R98, UR8 ;  /* 0x0000000862627c36 */ /* 0x000fe20008000000 */
[----:B------:R-:W-:Y:S01]  /*1750*/  SHF.R.S32.HI R93, RZ, 0x1f, R92 ;  /* 0x0000001fff5d7819 */ /* 0x000fe2000001145c */
[----:B------:R-:W-:Y:S01]  /*1760*/  UMOV UR7, 0x1 ;  /* 0x0000000100077882 */ /* 0x000fe20000000000 */
[----:B------:R-:W-:-:S02]  /*1770*/  ULOP3.LUT UR49, UR40, 0x1, URZ, 0xfc, !UPT ;  /* 0x0000000128317892 */ /* 0x000fc4000f8efc3f */
[----:B------:R-:W-:Y:S02]  /*1780*/  USHF.L.U32 UR36, UR37, 0x1, URZ ;  /* 0x0000000125247899 */ /* 0x000fe4000800063f */
[----:B------:R-:W-:Y:S02]  /*1790*/  USHF.L.U64.HI UR41, UR52, 0x1, UR39 ;  /* 0x0000000134297899 */ /* 0x000fe40008010227 */
[----:B------:R-:W-:Y:S02]  /*17a0*/  UIADD3 UR43, UR43, -0x1, URZ ;  /* 0xffffffff2b2b7890 */ /* 0x000fe4000fffe03f */
[----:B------:R-:W-:Y:S02]  /*17b0*/  USHF.L.U32 UR44, UR7, UR44, URZ ;  /* 0x0000002c072c7299 */ /* 0x000fe4000800063f */
[----:B------:R-:W-:Y:S02]  /*17c0*/  UIADD3 UR46, -UR46, UR37, URZ ;  /* 0x000000252e2e7290 */ /* 0x000fe4000fffe13f */
[----:B------:R-:W-:-:S02]  /*17d0*/  ULOP3.LUT UR47, URZ, UR6, URZ, 0x33, !UPT ;  /* 0x000000063f2f7292 */ /* 0x000fc4000f8e333f */
[----:B------:R-:W-:-:S12]  /*17e0*/  USEL UR48, URZ, 0x1, !UP0 ;  /* 0x000000013f307887 */ /* 0x000fd8000c000000 */
.L_x_165:
[----:B------:R-:W-:-:S04]  /*17f0*/  SHF.L.U32 R3, R100, 0x1f, RZ ;  /* 0x0000001f64037819 */ /* 0x000fc800000006ff */
[----:B------:R-:W0:Y:S02]  /*1800*/  SYNCS.PHASECHK.TRANS64.TRYWAIT P0, [R96+URZ+-0x8], R3 ;  /* 0xfffff803600075a7 */ /* 0x000e24000800017f */
[----:B012345:R-:W-:Y:S05]  /*1810*/  @!P0 BRA `(.L_x_18) ;  /* 0x0000006400cc8947 */ /* 0x03ffea0003800000 */
.L_x_187:
[----:B------:R-:W-:Y:S02]  /*1820*/  ULDC UR4, c[0x0][0x28c] ;  /* 0x0000a30000047ab9 */ /* 0x000fe40000000800 */
[----:B------:R-:W-:-:S13]  /*1830*/  ISETP.LT.AND P0, PT, RZ, UR4, PT ;  /* 0x00000004ff007c0c */ /* 0x000fda000bf01270 */
[----:B------:R-:W-:Y:S05]  /*1840*/  @P0 BRA `(.L_x_19) ;  /* 0x0000000000400947 */ /* 0x000fea0003800000 */
[----:B------:R-:W-:Y:S01]  /*1850*/  MOV R0, 0x0 ;  /* 0x0000000000007802 */ /* 0x000fe20000000f00 */
[----:B------:R-:W-:Y:S01]  /*1860*/  ULDC.64 UR4, c[0x4][0x68] ;  /* 0x01001a0000047ab9 */ /* 0x000fe20000000a00 */
[----:B------:R-:W-:Y:S01]  /*1870*/  ULDC.64 UR6, c[0x4][0x8] ;  /* 0x0100020000067ab9 */ /* 0x000fe20000000a00 */
[----:B------:R-:W-:Y:S01]  /*1880*/  IMAD.U32 R4, RZ, RZ, UR4 ;  /* 0x00000004ff047e24 */ /* 0x000fe2000f8e00ff */
[----:B------:R1:W2:Y:S01]  /*1890*/  LDC.64 R14, c[0x4][R0] ;  /* 0x01000000000e7b82 */ /* 0x0002a20000000a00 */
[----:B------:R-:W-:Y:S01]  /*18a0*/  IMAD.U32 R5, RZ, RZ, UR5 ;  /* 0x00000005ff057e24 */ /* 0x000fe2000f8e00ff */
[----:B------:R-:W-:Y:S01]  /*18b0*/  ULDC.64 UR4, c[0x4][0x70] ;  /* 0x01001c0000047ab9 */ /* 0x000fe20000000a00 */
[----:B------:R-:W-:Y:S02]  /*18c0*/  IMAD.U32 R10, RZ, RZ, UR6 ;  /* 0x00000006ff0a7e24 */ /* 0x000fe4000f8e00ff */
[----:B------:R-:W-:Y:S02]  /*18d0*/  IMAD.U32 R6, RZ, RZ, UR4 ;  /* 0x00000004ff067e24 */ /* 0x000fe4000f8e00ff */
[----:B------:R-:W-:-:S02]  /*18e0*/  IMAD.U32 R7, RZ, RZ, UR5 ;  /* 0x00000005ff077e24 */ /* 0x000fc4000f8e00ff */
[----:B------:R-:W-:Y:S02]  /*18f0*/  IMAD.U32 R11, RZ, RZ, UR7 ;  /* 0x00000007ff0b7e24 */ /* 0x000fe4000f8e00ff */
[----:B------:R-:W-:Y:S02]  /*1900*/  IMAD.MOV.U32 R8, RZ, RZ, 0x1e1 ;  /* 0x000001e1ff087424 */ /* 0x000fe400078e00ff */
[----:B------:R-:W-:Y:S02]  /*1910*/  IMAD.MOV.U32 R12, RZ, RZ, 0x1 ;  /* 0x00000001ff0c7424 */ /* 0x000fe400078e00ff */
[----:B-1----:R-:W-:-:S07]  /*1920*/  IMAD.MOV.U32 R13, RZ, RZ, RZ ;  /* 0x000000ffff0d7224 */ /* 0x002fce00078e00ff */
[----:B------:R-:W-:-:S07]  /*1930*/  LEPC R20, `(.L_x_19) ;  /* 0x000000001014794e */ /* 0x000fce0000000000 */
[----:B0-2--5:R-:W-:Y:S05]  /*1940*/  CALL.ABS.NOINC R14 ;  /* 0x000000000e007343 */ /* 0x025fea0003c00000 */
.L_x_19:
[----:B------:R-:W-:-:S05]  /*1950*/  IMAD.U32 R0, RZ, RZ, UR49 ;  /* 0x00000031ff007e24 */ /* 0x000fca000f8e00ff */
[----:B------:R-:W-:-:S13]  /*1960*/  ISETP.NE.AND P0, PT, R0, 0x3, PT ;  /* 0x000000030000780c */ /* 0x000fda0003f05270 */
[----:B------:R-:W-:Y:S05]  /*1970*/  @!P0 BRA `(.L_x_20) ;  /* 0x0000000000048947 */ /* 0x000fea0003800000 */
[----:B------:R-:W-:Y:S01]  /*1980*/  BPT.TRAP 0x1 ;  /* 0x000000040000795c */ /* 0x000fe20000300000 */
.L_x_20:
[----:B0-----:R-:W-:Y:S02]  /*1990*/  IMAD.U32 R3, RZ, RZ, UR45 ;  /* 0x0000002dff037e24 */ /* 0x001fe4000f8e00ff */
[----:B------:R-:W-:-:S03]  /*19a0*/  IMAD.U32 R0, RZ, RZ, UR48 ;  /* 0x00000030ff007e24 */ /* 0x000fc6000f8e00ff */
[----:B------:R-:W-:Y:S02]  /*19b0*/  LEA R3, R3, UR42, 0x3 ;  /* 0x0000002a03037c11 */ /* 0x000fe4000f8e18ff */
[----:B------:R-:W-:-:S04]  /*19c0*/  SHF.L.U32 R0, R0, 0x1f, RZ ;  /* 0x0000001f00007819 */ /* 0x000fc800000006ff */
[----:B------:R0:W1:Y:S01]  /*19d0*/  SYNCS.PHASECHK.TRANS64.TRYWAIT P1, [R3+URZ], R0 ;  /* 0x00000000030075a7 */ /* 0x000062000802017f */
[----:B------:R-:W-:Y:S05]  /*19e0*/  @!P0 BRA `(.L_x_21) ;  /* 0x0000000000048947 */ /* 0x000fea0003800000 */
[----:B------:R-:W-:Y:S01]  /*19f0*/  BPT.TRAP 0x1 ;  /* 0x000000040000795c */ /* 0x000fe20000300000 */
.L_x_21:
[----:B------:R-:W-:-:S05]  /*1a00*/  IMAD.U32 R4, RZ, RZ, UR46 ;  /* 0x0000002eff047e24 */ /* 0x000fca000f8e00ff */
[----:B------:R-:W-:Y:S01]  /*1a10*/  ISETP.GE.AND P2, PT, R4, 0x1, PT ;  /* 0x000000010400780c */ /* 0x000fe20003f46270 */
[----:B-1----:R-:W-:-:S12]  /*1a20*/  @P1 BRA `(.L_x_22) ;  /* 0x0000000000081947 */ /* 0x002fd80003800000 */
[----:B------:R-:W1:Y:S02]  /*1a30*/  SYNCS.PHASECHK.TRANS64.TRYWAIT P1, [R3+URZ], R0 ;  /* 0x00000000030075a7 */ /* 0x000e64000802017f */
[----:B-1----:R-:W-:Y:S05]  /*1a40*/  @!P1 BRA `(.L_x_23) ;  /* 0x0000006400549947 */ /* 0x002fea0003800000 */
.L_x_22:
[----:B------:R-:W-:Y:S05]  /*1a50*/  WARPSYNC.ALL ;  /* 0x0000000000007948 */ /* 0x000fea0003800000 */
[----:B------:R-:W-:Y:S01]  /*1a60*/  UIADD3 UR4, UR42, 0x180, URZ ;  /* 0x000001802a047890 */ /* 0x000fe2000fffe03f */
[----:B------:R-:W-:Y:S01]  /*1a70*/  WARPGROUP.ARRIVE ;  /* 0x00000000000079c5 */ /* 0x000fe20000000000 */
[----:B------:R-:W-:Y:S02]  /*1a80*/  UIADD3 UR5, UR42, 0x10180, URZ ;  /* 0x000101802a057890 */ /* 0x000fe4000fffe03f */
[----:B------:R-:W-:Y:S02]  /*1a90*/  USHF.R.U32.HI UR4, URZ, 0x4, UR4 ;  /* 0x000000043f047899 */ /* 0x000fe40008011604 */
[----:B------:R-:W-:-:S02]  /*1aa0*/  USHF.R.U32.HI UR5, URZ, 0x4, UR5 ;  /* 0x000000043f057899 */ /* 0x000fc40008011605 */
[----:B------:R-:W-:Y:S02]  /*1ab0*/  ULOP3.LUT UR4, UR4, 0x3fff, URZ, 0xc0, !UPT ;  /* 0x00003fff04047892 */ /* 0x000fe4000f8ec03f */
[----:B------:R-:W-:Y:S02]  /*1ac0*/  ULOP3.LUT UR5, UR5, 0x3fff, URZ, 0xc0, !UPT ;  /* 0x00003fff05057892 */ /* 0x000fe4000f8ec03f */
[----:B------:R-:W-:Y:S02]  /*1ad0*/  ULOP3.LUT UR8, UR4, 0x10000, URZ, 0xfc, !UPT ;  /* 0x0001000004087892 */ /* 0x000fe4000f8efc3f */
[----:B------:R-:W-:Y:S02]  /*1ae0*/  ULOP3.LUT UR9, UR5, 0x10000, URZ, 0xfc, !UPT ;  /* 0x0001000005097892 */ /* 0x000fe4000f8efc3f */
[----:B------:R-:W-:Y:S02]  /*1af0*/  ULEA UR11, UR45, UR8, 0xa ;  /* 0x000000082d0b7291 */ /* 0x000fe4000f8e503f */
[----:B------:R-:W-:Y:S01]  /*1b00*/  ULEA UR10, UR45, UR9, 0xb ;  /* 0x000000092d0a7291 */ /* 0x000fe2000f8e583f */
[----:B------:R-:W-:Y:S01]  /*1b10*/  UMOV UR5, 0x40000040 ;  /* 0x4000004000057882 */ /* 0x000fe20000000000 */
[----:B------:R-:W-:-:S03]  /*1b20*/  UMOV UR7, 0x40000040 ;  /* 0x4000004000077882 */ /* 0x000fc60000000000 */
[----:B------:R-:W-:Y:S02]  /*1b30*/  UMOV UR4, UR11 ;  /* 0x0000000b00047c82 */ /* 0x000fe40008000000 */
[----:B------:R-:W-:Y:S02]  /*1b40*/  UMOV UR6, UR10 ;  /* 0x0000000a00067c82 */ /* 0x000fe40008000000 */
[----:B------:R-:W-:Y:S01]  /*1b50*/  HGMMA.64x128x8.F32.TF32 R24, gdesc[UR4], RZ, !UPT, gsb0 ;  /* 0x05e00000041879f0 */ /* 0x000fe2000c0028ff */
[----:B------:R-:W-:Y:S02]  /*1b60*/  UIADD3 UR4, UR11, 0x2, URZ ;  /* 0x000000020b047890 */ /* 0x000fe4000fffe03f */
[----:B------:R-:W-:Y:S01]  /*1b70*/  UIADD3 UR6, UR10, 0x2, URZ ;  /* 0x000000020a067890 */ /* 0x000fe2000fffe03f */
[----:B------:R-:W-:Y:S01]  /*1b80*/  UMOV UR5, 0x40000040 ;  /* 0x4000004000057882 */ /* 0x000fe20000000000 */
[----:B------:R-:W-:Y:S01]  /*1b90*/  UMOV UR7, 0x40000040 ;  /* 0x4000004000077882 */ /* 0x000fe20000000000 */
[----:B------:R-:W-:-:S02]  /*1ba0*/  WARPGROUP.DEPBAR.LE gsb0, 0x0 ;  /* 0x00008000000079c5 */ /* 0x000fc40000010000 */
[----:B------:R-:W-:-:S06]  /*1bb0*/  WARPGROUP.ARRIVE ;  /* 0x00000000000079c5 */ /* 0x000fcc0000000000 */
[----:B------:R-:W-:Y:S01]  /*1bc0*/  HGMMA.64x128x8.F32.TF32 R24, gdesc[UR4], R24, gsb0 ;  /* 0x05e00000041879f0 */ /* 0x000fe20008002818 */
[----:B------:R-:W-:Y:S02]  /*1bd0*/  UIADD3 UR4, UR11, 0x4, URZ ;  /* 0x000000040b047890 */ /* 0x000fe4000fffe03f */
[----:B------:R-:W-:Y:S01]  /*1be0*/  UIADD3 UR6, UR10, 0x4, URZ ;  /* 0x000000040a067890 */ /* 0x000fe2000fffe03f */
[----:B------:R-:W-:Y:S01]  /*1bf0*/  UMOV UR5, 0x40000040 ;  /* 0x4000004000057882 */ /* 0x000fe20000000000 */
[----:B------:R-:W-:Y:S01]  /*1c00*/  UMOV UR7, 0x40000040 ;  /* 0x4000004000077882 */ /* 0x000fe20000000000 */
[----:B------:R-:W-:Y:S02]  /*1c10*/  WARPGROUP.DEPBAR.LE gsb0, 0x0 ;  /* 0x00008000000079c5 */ /* 0x000fe40000010000 */
        /* <DEDUP_REMOVED lines=36> */
[----:B------:R-:W-:Y:S03]  /*1e60*/  HGMMA.64x128x8.F32.TF32 R24, gdesc[UR4], R24, gsb0 ;  /* 0x05e00000041879f0 */ /* 0x000fe60008002818 */
[----:B------:R-:W-:Y:S02]  /*1e70*/  WARPGROUP.DEPBAR.LE gsb0, 0x0 ;  /* 0x00008000000079c5 */ /* 0x000fe40000010000 */
[----:B------:R-:W-:Y:S05]  /*1e80*/  @!P2 BRA `(.L_x_24) ;  /* 0x000000040088a947 */ /* 0x000fea0003800000 */
[----:B------:R-:W-:Y:S01]  /*1e90*/  UIADD3 UR10, UR45, 0x1, URZ ;  /* 0x000000012d0a7890 */ /* 0x000fe2000fffe03f */
[----:B01----:R-:W-:Y:S02]  /*1ea0*/  IMAD.U32 R0, RZ, RZ, UR46 ;  /* 0x0000002eff007e24 */ /* 0x003fe4000f8e00ff */
[----:B------:R-:W-:Y:S01]  /*1eb0*/  IMAD.U32 R3, RZ, RZ, UR45 ;  /* 0x0000002dff037e24 */ /* 0x000fe2000f8e00ff */
[----:B------:R-:W-:-:S04]  /*1ec0*/  UISETP.NE.AND UP0, UPT, UR10, 0x4, UPT ;  /* 0x000000040a00788c */ /* 0x000fc8000bf05270 */
[----:B------:R-:W-:Y:S02]  /*1ed0*/  USEL UR4, URZ, 0x1, UP0 ;  /* 0x000000013f047887 */ /* 0x000fe40008000000 */
[----:B------:R-:W-:Y:S02]  /*1ee0*/  USEL UR10, UR10, URZ, UP0 ;  /* 0x0000003f0a0a7287 */ /* 0x000fe40008000000 */
[----:B------:R-:W-:-:S06]  /*1ef0*/  ULOP3.LUT UR4, UR48, UR4, URZ, 0x3c, !UPT ;  /* 0x0000000430047292 */ /* 0x000fcc000f8e3c3f */
[----:B------:R-:W-:-:S07]  /*1f00*/  IMAD.U32 R6, RZ, RZ, UR4 ;  /* 0x00000004ff067e24 */ /* 0x000fce000f8e00ff */
.L_x_31:
[----:B------:R-:W-:Y:S05]  /*1f10*/  @!P0 BRA `(.L_x_25) ;  /* 0x0000000000048947 */ /* 0x000fea0003800000 */
[----:B------:R-:W-:Y:S01]  /*1f20*/  BPT.TRAP 0x1 ;  /* 0x000000040000795c */ /* 0x000fe20000300000 */
.L_x_25:
[----:B------:R-:W-:Y:S01]  /*1f30*/  ULEA UR4, UR10, UR42, 0x3 ;  /* 0x0000002a0a047291 */ /* 0x000fe2000f8e183f */
[----:B------:R-:W-:-:S08]  /*1f40*/  SHF.L.U32 R4, R6, 0x1f, RZ ;  /* 0x0000001f06047819 */ /* 0x000fd000000006ff */
[----:B------:R0:W1:Y:S01]  /*1f50*/  SYNCS.PHASECHK.TRANS64.TRYWAIT P1, [UR4], R4 ;  /* 0x00000004ff0075a7 */ /* 0x0000620008020144 */
[----:B------:R-:W-:Y:S05]  /*1f60*/  @!P0 BRA `(.L_x_26) ;  /* 0x0000000000048947 */ /* 0x000fea0003800000 */
[----:B------:R-:W-:Y:S01]  /*1f70*/  BPT.TRAP 0x1 ;  /* 0x000000040000795c */ /* 0x000fe20000300000 */
.L_x_26:
[----:B-1----:R-:W-:Y:S05]  /*1f80*/  @P1 BRA `(.L_x_27) ;  /* 0x0000000000081947 */ /* 0x002fea0003800000 */
[----:B------:R-:W1:Y:S02]  /*1f90*/  SYNCS.PHASECHK.TRANS64.TRYWAIT P1, [UR4], R4 ;  /* 0x00000004ff0075a7 */ /* 0x000e640008020144 */
[----:B-1----:R-:W-:Y:S05]  /*1fa0*/  @!P1 BRA `(.L_x_28) ;  /* 0x0000006000109947 */ /* 0x002fea0003800000 */
.L_x_27:
[----:B------:R-:W-:Y:S01]  /*1fb0*/  ULEA UR12, UR10, UR8, 0xa ;  /* 0x000000080a0c7291 */ /* 0x000fe2000f8e503f */
[----:B------:R-:W-:Y:S01]  /*1fc0*/  WARPGROUP.ARRIVE ;  /* 0x00000000000079c5 */ /* 0x000fe20000000000 */
[----:B------:R-:W-:Y:S01]  /*1fd0*/  ULEA UR11, UR10, UR9, 0xb ;  /* 0x000000090a0b7291 */ /* 0x000fe2000f8e583f */
[----:B------:R-:W-:Y:S01]  /*1fe0*/  UMOV UR5, 0x40000040 ;  /* 0x4000004000057882 */ /* 0x000fe20000000000 */
[----:B------:R-:W-:-:S03]  /*1ff0*/  UMOV UR7, 0x40000040 ;  /* 0x4000004000077882 */ /* 0x000fc60000000000 */
[----:B------:R-:W-:Y:S02]  /*2000*/  UMOV UR4, UR12 ;  /* 0x0000000c00047c82 */ /* 0x000fe40008000000 */
[----:B------:R-:W-:Y:S02]  /*2010*/  UMOV UR6, UR11 ;  /* 0x0000000b00067c82 */ /* 0x000fe40008000000 */
[----:B------:R-:W-:Y:S01]  /*2020*/  HGMMA.64x128x8.F32.TF32 R24, gdesc[UR4], R24, gsb0 ;  /* 0x05e00000041879f0 */ /* 0x000fe20008002818 */
        /* <DEDUP_REMOVED lines=51> */
[----:B------:R-:W-:Y:S01]  /*2360*/  BPT.TRAP 0x1 ;  /* 0x000000040000795c */ /* 0x000fe20000300000 */
.L_x_29:
[----:B------:R-:W-:Y:S01]  /*2370*/  ISETP.NE.AND P1, PT, R99, RZ, PT ;  /* 0x000000ff6300720c */ /* 0x000fe20003f25270 */
[----:B------:R-:W-:-:S12]  /*2380*/  UISETP.GT.U32.AND UP0, UPT, UR40, 0x1, UPT ;  /* 0x000000012800788c */ /* 0x000fd8000bf04070 */
[----:B01----:R-:W-:-:S05]  /*2390*/  @P1 LEA R4, R3, UR42, 0x3 ;  /* 0x0000002a03041c11 */ /* 0x003fca000f8e18ff */
[----:B------:R-:W-:-:S05]  /*23a0*/  @P1 VIADD R5, R4, 0x20 ;  /* 0x0000002004051836 */ /* 0x000fca0000000000 */
[----:B------:R-:W-:-:S04]  /*23b0*/  @P1 PRMT R5, R22, 0x654, R5 ;  /* 0x0000065416051816 */ /* 0x000fc80000000005 */
[----:B------:R0:W-:Y:S01]  /*23c0*/  @P1 SYNCS.ARRIVE.TRANS64.RED.A1T0 RZ, [R5+URZ], RZ ;  /* 0x000000ff05ff19a7 */ /* 0x0001e2000810043f */
[----:B------:R-:W-:-:S13]  /*23d0*/  PLOP3.LUT P1, PT, PT, PT, UP0, 0x80, 0x0 ;  /* 0x000000000000781c */ /* 0x000fda0003f2f008 */
[----:B0-----:R-:W-:Y:S05]  /*23e0*/  @P1 BRA `(.L_x_30) ;  /* 0x0000000000041947 */ /* 0x001fea0003800000 */
[----:B------:R-:W-:Y:S01]  /*23f0*/  BPT.TRAP 0x1 ;  /* 0x000000040000795c */ /* 0x000fe20000300000 */
.L_x_30:
[----:B------:R-:W-:Y:S01]  /*2400*/  UIADD3 UR10, UR10, 0x1, URZ ;  /* 0x000000010a0a7890 */ /* 0x000fe2000fffe03f */
[C---:B------:R-:W-:Y:S01]  /*2410*/  ISETP.GT.AND P2, PT, R0.reuse, 0x1, PT ;  /* 0x000000010000780c */ /* 0x040fe20003f44270 */
[----:B------:R-:W-:Y:S02]  /*2420*/  VIADD R3, R3, 0x1 ;  /* 0x0000000103037836 */ /* 0x000fe40000000000 */
[----:B------:R-:W-:Y:S01]  /*2430*/  UISETP.NE.AND UP0, UPT, UR10, 0x4, UPT ;  /* 0x000000040a00788c */ /* 0x000fe2000bf05270 */
[----:B------:R-:W-:Y:S02]  /*2440*/  VIADD R0, R0, 0xffffffff ;  /* 0xffffffff00007836 */ /* 0x000fe40000000000 */
[C---:B------:R-:W-:Y:S01]  /*2450*/  ISETP.NE.AND P1, PT, R3.reuse, 0x4, PT ;  /* 0x000000040300780c */ /* 0x040fe20003f25270 */
[----:B------:R-:W-:Y:S02]  /*2460*/  USEL UR4, URZ, 0x1, UP0 ;  /* 0x000000013f047887 */ /* 0x000fe40008000000 */
[----:B------:R-:W-:Y:S01]  /*2470*/  USEL UR10, UR10, URZ, UP0 ;  /* 0x0000003f0a0a7287 */ /* 0x000fe20008000000 */
[----:B------:R-:W-:-:S03]  /*2480*/  SEL R3, R3, RZ, P1 ;  /* 0x000000ff03037207 */ /* 0x000fc60000800000 */
[----:B------:R-:W-:Y:S01]  /*2490*/  LOP3.LUT R6, R6, UR4, RZ, 0x3c, !PT ;  /* 0x0000000406067c12 */ /* 0x000fe2000f8e3cff */
[----:B------:R-:W-:Y:S07]  /*24a0*/  @P2 BRA `(.L_x_31) ;  /* 0xfffffff800982947 */ /* 0x000fee000383ffff */
.L_x_24:
[----:B01----:R-:W0:Y:S01]  /*24b0*/  LDC R0, c[0x0][0x28c] ;  /* 0x0000a300ff007b82 */ /* 0x003e220000000800 */
[----:B------:R1:W-:Y:S01]  /*24c0*/  SYNCS.ARRIVE.TRANS64.A1T0 RZ, [R101+UR50], RZ ;  /* 0x000000ff65ff79a7 */ /* 0x0003e20008100032 */
[----:B0-----:R-:W-:-:S13]  /*24d0*/  ISETP.GE.AND P1, PT, R0, 0x1, PT ;  /* 0x000000010000780c */ /* 0x001fda0003f26270 */
[----:B-1----:R-:W-:Y:S05]  /*24e0*/  @!P1 BRA `(.L_x_32) ;  /* 0x0000000000409947 */ /* 0x002fea0003800000 */
[----:B------:R-:W-:Y:S05]  /*24f0*/  @!P0 BRA `(.L_x_33) ;  /* 0x0000000000048947 */ /* 0x000fea0003800000 */
[----:B------:R-:W-:Y:S01]  /*2500*/  BPT.TRAP 0x1 ;  /* 0x000000040000795c */ /* 0x000fe20000300000 */
.L_x_33:
[----:B------:R-:W-:Y:S01]  /*2510*/  ISETP.NE.AND P0, PT, R99, RZ, PT ;  /* 0x000000ff6300720c */ /* 0x000fe20003f05270 */
[----:B------:R-:W-:-:S12]  /*2520*/  IMAD.U32 R3, RZ, RZ, UR42 ;  /* 0x0000002aff037e24 */ /* 0x000fd8000f8e00ff */
[----:B------:R-:W-:-:S05]  /*2530*/  VOTEU.ANY UP0, P0 ;  /* 0x00000000003f7886 */ /* 0x000fca0000000100 */
[----:B------:R-:W-:Y:S02]  /*2540*/  @UP0 UIADD3 UR4, UR46, UR45, URZ ;  /* 0x0000002d2e040290 */ /* 0x000fe4000fffe03f */
[----:B------:R-:W-:-:S04]  /*2550*/  UISETP.GT.U32.AND UP0, UPT, UR40, 0x1, UPT ;  /* 0x000000012800788c */ /* 0x000fc8000bf04070 */
[----:B------:R-:W-:-:S04]  /*2560*/  IMAD.U32 R0, RZ, RZ, UR4 ;  /* 0x00000004ff007e24 */ /* 0x000fc8000f8e00ff */
[----:B------:R-:W-:-:S05]  /*2570*/  @P0 IMAD.SHL.U32 R0, R0, 0x8, RZ ;  /* 0x0000000800000824 */ /* 0x000fca00078e00ff */
[----:B------:R-:W-:-:S04]  /*2580*/  @P0 LOP3.LUT R0, R0, 0x18, RZ, 0xc0, !PT ;  /* 0x0000001800000812 */ /* 0x000fc800078ec0ff */
[----:B------:R-:W-:-:S04]  /*2590*/  @P0 IADD3 R3, R3, 0x20, R0 ;  /* 0x0000002003030810 */ /* 0x000fc80007ffe000 */
[----:B------:R-:W-:-:S04]  /*25a0*/  @P0 PRMT R3, R22, 0x654, R3 ;  /* 0x0000065416030816 */ /* 0x000fc80000000003 */
[----:B------:R0:W-:Y:S01]  /*25b0*/  @P0 SYNCS.ARRIVE.TRANS64.RED.A1T0 RZ, [R3+URZ], RZ ;  /* 0x000000ff03ff09a7 */ /* 0x0001e2000810043f */
[----:B------:R-:W-:-:S13]  /*25c0*/  PLOP3.LUT P0, PT, PT, PT, UP0, 0x80, 0x0 ;  /* 0x000000000000781c */ /* 0x000fda0003f0f008 */
[----:B0-----:R-:W-:Y:S05]  /*25d0*/  @P0 BRA `(.L_x_32) ;  /* 0x0000000000040947 */ /* 0x001fea0003800000 */
[----:B------:R-:W-:Y:S01]  /*25e0*/  BPT.TRAP 0x1 ;  /* 0x000000040000795c */ /* 0x000fe20000300000 */
.L_x_32:
[----:B------:R-:W-:Y:S02]  /*25f0*/  SHF.L.U32 R3, R100, 0x1f, RZ ;  /* 0x0000001f64037819 */ /* 0x000fe400000006ff */
[----:B------:R-:W-:Y:S02]  /*2600*/  SHF.R.S32.HI R13, RZ, 0x1f, R19 ;  /* 0x0000001fff0d7819 */ /* 0x000fe40000011413 */
[----:B------:R-:W0:Y:S02]  /*2610*/  SYNCS.PHASECHK.TRANS64.TRYWAIT P0, [R96+URZ+0x8], R3 ;  /* 0x00000803600075a7 */ /* 0x000e24000800017f */
[----:B0-----:R-:W-:Y:S05]  /*2620*/  @!P0 BRA `(.L_x_34) ;  /* 0x0000005800888947 */ /* 0x001fea0003800000 */
.L_x_188:
[----:B------:R-:W-:Y:S01]  /*2630*/  IMAD.SHL.U32 R5, R18, 0x40, RZ ;  /* 0x0000004012057824 */ /* 0x000fe200078e00ff */
[----:B------:R-:W-:Y:S01]  /*2640*/  ULDC UR6, c[0x0][0x284] ;  /* 0x0000a10000067ab9 */ /* 0x000fe20000000800 */
[----:B------:R-:W-:Y:S01]  /*2650*/  IMAD.SHL.U32 R10, R2, 0x80, RZ ;  /* 0x00000080020a7824 */ /* 0x000fe200078e00ff */
[----:B------:R-:W-:Y:S01]  /*2660*/  ULDC.64 UR4, c[0x0][0x5d0] ;  /* 0x0001740000047ab9 */ /* 0x000fe20000000a00 */
[----:B------:R-:W-:Y:S01]  /*2670*/  IMAD.WIDE R20, R18, 0x40, R90 ;  /* 0x0000004012147825 */ /* 0x000fe200078e025a */
[----:B------:R-:W-:Y:S01]  /*2680*/  ISETP.GE.AND P0, PT, R5, UR6, PT ;  /* 0x0000000605007c0c */ /* 0x000fe2000bf06270 */
[----:B------:R-:W-:Y:S01]  /*2690*/  ULDC UR6, c[0x0][0x288] ;  /* 0x0000a20000067ab9 */ /* 0x000fe20000000800 */
[----:B------:R-:W-:Y:S01]  /*26a0*/  SHF.R.S32.HI R11, RZ, 0x1f, R10 ;  /* 0x0000001fff0b7819 */ /* 0x000fe2000001140a */
[----:B------:R-:W-:Y:S01]  /*26b0*/  IMAD R0, R13, UR4, RZ ;  /* 0x000000040d007c24 */ /* 0x000fe2000f8e02ff */
[----:B------:R-:W-:Y:S01]  /*26c0*/  ISETP.GE.OR P0, PT, R10, UR6, P0 ;  /* 0x000000060a007c0c */ /* 0x000fe20008706670 */
[----:B0-----:R-:W-:-:S04]  /*26d0*/  IMAD.WIDE.U32 R2, R19, UR4, R92 ;  /* 0x0000000413027c25 */ /* 0x001fc8000f8e005c */
[----:B------:R-:W-:Y:S01]  /*26e0*/  IMAD R7, R19, UR5, R0 ;  /* 0x0000000513077c24 */ /* 0x000fe2000f8e0200 */
[----:B------:R-:W-:Y:S01]  /*26f0*/  IADD3 R2, P1, R10, R2, RZ ;  /* 0x000000020a027210 */ /* 0x000fe20007f3e0ff */
[----:B------:R-:W-:Y:S02]  /*2700*/  ULDC.64 UR4, c[0x0][0x5c8] ;  /* 0x0001720000047ab9 */ /* 0x000fe40000000a00 */
[----:B------:R-:W-:Y:S01]  /*2710*/  IMAD R9, R21, UR4, RZ ;  /* 0x0000000415097c24 */ /* 0x000fe2000f8e02ff */
[----:B------:R-:W-:-:S03]  /*2720*/  IADD3.X R3, R11, R3, R7, P1, !PT ;  /* 0x000000030b037210 */ /* 0x000fc60000ffe407 */
[C---:B------:R-:W-:Y:S02]  /*2730*/  IMAD R9, R20.reuse, UR5, R9 ;  /* 0x0000000514097c24 */ /* 0x040fe4000f8e0209 */
[----:B------:R-:W-:Y:S01]  /*2740*/  IMAD.WIDE.U32 R102, R20, UR4, R2 ;  /* 0x0000000414667c25 */ /* 0x000fe2000f8e0002 */
[----:B------:R-:W-:Y:S06]  /*2750*/  @P0 BRA `(.L_x_35) ;  /* 0x0000003c00d80947 */ /* 0x000fec0003800000 */
[----:B-----5:R-:W-:Y:S01]  /*2760*/  FSETP.NEU.AND P1, PT, R88, RZ, PT ;  /* 0x000000ff5800720b */ /* 0x020fe20003f2d000 */
[----:B------:R-:W-:Y:S01]  /*2770*/  IMAD.IADD R14, R95, 0x1, -R10 ;  /* 0x000000015f0e7824 */ /* 0x000fe200078e0a0a */
[----:B------:R-:W-:Y:S01]  /*2780*/  BSSY B0, `(.L_x_35) ;  /* 0x00003f3000007945 */ /* 0x000fe20003800000 */
[----:B------:R-:W-:Y:S02]  /*2790*/  IMAD.IADD R0, R98, 0x1, -R5 ;  /* 0x0000000162007824 */ /* 0x000fe400078e0a05 */
[----:B------:R-:W-:Y:S01]  /*27a0*/  IMAD.IADD R111, R103, 0x1, R9 ;  /* 0x00000001676f7824 */ /* 0x000fe200078e0209 */
[----:B------:R-:W-:-:S04]  /*27b0*/  ISETP.GT.AND P0, PT, R14, RZ, PT ;  /* 0x000000ff0e00720c */ /* 0x000fc80003f04270 */
[----:B------:R-:W-:-:S03]  /*27c0*/  ISETP.GT.AND P2, PT, R0, RZ, P0 ;  /* 0x000000ff0000720c */ /* 0x000fc60000744270 */
[----:B------:R-:W-:Y:S10]  /*27d0*/  @!P1 BRA `(.L_x_36) ;  /* 0x0000002c001c9947 */ /* 0x000ff40003800000 */
[----:B------:R-:W0:Y:S01]  /*27e0*/  LDC.64 R104, c[0x0][0x5b8] ;  /* 0x00016e00ff687b82 */ /* 0x000e220000000a00 */
[----:B------:R-:W-:-:S07]  /*27f0*/  ULDC.64 UR4, c[0x0][0x5c0] ;  /* 0x0001700000047ab9 */ /* 0x000fce0000000a00 */
[----:B------:R-:W1:Y:S08]  /*2800*/  LDC.64 R106, c[0x0][0x5b0] ;  /* 0x00016c00ff6a7b82 */ /* 0x000e700000000a00 */
[----:B------:R-:W2:Y:S01]  /*2810*/  LDC.64 R108, c[0x0][0x5a8] ;  /* 0x00016a00ff6c7b82 */ /* 0x000ea20000000a00 */
[-C--:B0-----:R-:W-:Y:S02]  /*2820*/  IMAD R4, R13, R104.reuse, RZ ;  /* 0x000000680d047224 */ /* 0x081fe400078e02ff */
[----:B------:R-:W-:-:S04]  /*2830*/  IMAD.WIDE.U32 R2, R19, R104, R92 ;  /* 0x0000006813027225 */ /* 0x000fc800078e005c */
[----:B------:R-:W-:Y:S01]  /*2840*/  IMAD R103, R19, R105, R4 ;  /* 0x0000006913677224 */ /* 0x000fe200078e0204 */
[----:B------:R-:W-:Y:S01]  /*2850*/  IADD3 R4, P1, R10, R2, RZ ;  /* 0x000000020a047210 */ /* 0x000fe20007f3e0ff */
[----:B-1----:R-:W-:-:S03]  /*2860*/  IMAD R2, R21, R106, RZ ;  /* 0x0000006a15027224 */ /* 0x002fc600078e02ff */
[----:B------:R-:W-:Y:S01]  /*2870*/  IADD3.X R5, R11, R3, R103, P1, !PT ;  /* 0x000000030b057210 */ /* 0x000fe20000ffe467 */
[C---:B------:R-:W-:Y:S02]  /*2880*/  IMAD R21, R20.reuse, R107, R2 ;  /* 0x0000006b14157224 */ /* 0x040fe400078e0202 */
[----:B------:R-:W-:-:S04]  /*2890*/  IMAD.WIDE.U32 R2, R20, R106, R4 ;  /* 0x0000006a14027225 */ /* 0x000fc800078e0004 */
[----:B------:R-:W-:Y:S01]  /*28a0*/  IMAD.IADD R3, R3, 0x1, R21 ;  /* 0x0000000103037824 */ /* 0x000fe200078e0215 */
[----:B--2---:R-:W-:-:S04]  /*28b0*/  LEA R8, P1, R2, R108, 0x2 ;  /* 0x0000006c02087211 */ /* 0x004fc800078210ff */
[----:B------:R-:W-:-:S05]  /*28c0*/  LEA.HI.X R9, R2, R109, R3, 0x2, P1 ;  /* 0x0000006d02097211 */ /* 0x000fca00008f1403 */
[----:B------:R0:W2:Y:S01]  /*28d0*/  @P2 LDG.E.LTC128B R15, desc[UR54][R8.64] ;  /* 0x00000036080f2981 */ /* 0x0000a2000c1e1920 */
[----:B------:R-:W-:Y:S01]  /*28e0*/  IMAD.WIDE.U32 R2, R20, R106, R10 ;  /* 0x0000006a14027225 */ /* 0x000fe200078e000a */
[----:B------:R-:W-:Y:S01]  /*28f0*/  LEA R6, P3, R102, UR4, 0x2 ;  /* 0x0000000466067c11 */ /* 0x000fe2000f8610ff */
[----:B------:R-:W-:Y:S01]  /*2900*/  BSSY B1, `(.L_x_37) ;  /* 0x0000014000017945 */ /* 0x000fe20003800000 */
[----:B------:R-:W-:-:S04]  /*2910*/  IADD3 R12, P1, R92, R2, RZ ;  /* 0x000000025c0c7210 */ /* 0x000fc80007f3e0ff */
[----:B------:R-:W-:Y:S01]  /*2920*/  IADD3.X R13, R93, R21, R3, P1, !PT ;  /* 0x000000155d0d7210 */ /* 0x000fe20000ffe403 */
[----:B0-----:R-:W-:Y:S01]  /*2930*/  IMAD.SHL.U32 R8, R106, 0x8, RZ ;  /* 0x000000086a087824 */ /* 0x001fe200078e00ff */
[----:B------:R-:W-:Y:S02]  /*2940*/  ISETP.GT.AND P1, PT, R14, 0x1, PT ;  /* 0x000000010e00780c */ /* 0x000fe40003f24270 */
[----:B------:R-:W-:Y:S01]  /*2950*/  SHF.L.U64.HI R9, R106, 0x3, R107 ;  /* 0x000000036a097819 */ /* 0x000fe2000001026b */
[----:B------:R-:W-:-:S04]  /*2960*/  IMAD.WIDE.U32 R12, R19, R104, R12 ;  /* 0x00000068130c7225 */ /* 0x000fc800078e000c */
[----:B------:R-:W-:Y:S01]  /*2970*/  IMAD.IADD R3, R103, 0x1, R13 ;  /* 0x0000000167037824 */ /* 0x000fe200078e020d */
[----:B------:R-:W-:Y:S01]  /*2980*/  LEA R2, P4, R12, R108, 0x2 ;  /* 0x0000006c0c027211 */ /* 0x000fe200078810ff */
[----:B------:R-:W-:-:S03]  /*2990*/  IMAD.WIDE.U32 R8, R20, R106, R8 ;  /* 0x0000006a14087225 */ /* 0x000fc600078e0008 */
[----:B------:R-:W-:Y:S02]  /*29a0*/  LEA.HI.X R3, R12, R109, R3, 0x2, P4 ;  /* 0x0000006d0c037211 */ /* 0x000fe400020f1403 */
[----:B--2---:R-:W-:-:S05]  /*29b0*/  LOP3.LUT R7, R15, 0xffffe000, RZ, 0xc0, !PT ;  /* 0xffffe0000f077812 */ /* 0x004fca00078ec0ff */
[----:B------:R-:W-:-:S04]  /*29c0*/  FMUL R7, R7, R88 ;  /* 0x0000005807077220 */ /* 0x000fc80000400000 */
[----:B------:R-:W-:Y:S01]  /*29d0*/  FFMA R105, R24, R23, R7 ;  /* 0x0000001718697223 */ /* 0x000fe20000000007 */
[----:B------:R-:W-:Y:S02]  /*29e0*/  LEA.HI.X R7, R102, UR5, R111, 0x2, P3 ;  /* 0x0000000566077c11 */ /* 0x000fe400098f146f */
[----:B------:R-:W-:Y:S02]  /*29f0*/  ISETP.GT.AND P3, PT, R0, RZ, P1 ;  /* 0x000000ff0000720c */ /* 0x000fe40000f64270 */
[----:B------:R-:W-:-:S05]  /*2a00*/  F2FP.TF32.F32.PACK_B R105, R105 ;  /* 0x00000069ff69723e */ /* 0x000fca00024050ff */
[----:B------:R0:W-:Y:S06]  /*2a10*/  @P2 STG.E desc[UR54][R6.64], R105 ;  /* 0x0000006906002986 */ /* 0x0001ec000c101936 */
[----:B------:R-:W-:Y:S05]  /*2a20*/  @!P3 BRA `(.L_x_38) ;  /* 0x000000000004b947 */ /* 0x000fea0003800000 */
[----:B------:R1:W5:Y:S02]  /*2a30*/  LDG.E.LTC128B R15, desc[UR54][R2.64+0x4] ;  /* 0x00000436020f7981 */ /* 0x000364000c1e1920 */
.L_x_38:
[----:B------:R-:W-:Y:S05]  /*2a40*/  BSYNC B1 ;  /* 0x0000000000017941 */ /* 0x000fea0003800000 */
.L_x_37:
[----:B-----5:R-:W-:Y:S01]  /*2a50*/  LOP3.LUT R13, R15, 0xffffe000, RZ, 0xc0, !PT ;  /* 0xffffe0000f0d7812 */ /* 0x020fe200078ec0ff */
[----:B------:R-:W-:Y:S01]  /*2a60*/  IMAD.IADD R21, R21, 0x1, R9 ;  /* 0x0000000115157824 */ /* 0x000fe200078e0209 */
[----:B------:R-:W-:Y:S02]  /*2a70*/  IADD3 R9, P2, R4, R8, RZ ;  /* 0x0000000804097210 */ /* 0x000fe40007f5e0ff */
[----:B------:R-:W-:Y:S01]  /*2a80*/  ISETP.GT.AND P0, PT, R0, 0x8, P0 ;  /* 0x000000080000780c */ /* 0x000fe20000704270 */
[----:B------:R-:W-:Y:S02]  /*2a90*/  FMUL R4, R13, R88 ;  /* 0x000000580d047220 */ /* 0x000fe40000400000 */
[----:B------:R-:W-:Y:S01]  /*2aa0*/  IMAD.X R18, R21, 0x1, R5, P2 ;  /* 0x0000000115127824 */ /* 0x000fe200010e0605 */
[----:B------:R-:W-:Y:S01]  /*2ab0*/  LEA R12, P2, R9, R108, 0x2 ;  /* 0x0000006c090c7211 */ /* 0x000fe200078410ff */
[----:B------:R-:W-:Y:S01]  /*2ac0*/  FFMA R25, R25, R23, R4 ;  /* 0x0000001719197223 */ /* 0x000fe20000000004 */
[----:B------:R-:W-:-:S02]  /*2ad0*/  @P3 IMAD.MOV.U32 R4, RZ, RZ, R6 ;  /* 0x000000ffff043224 */ /* 0x000fc400078e0006 */
[----:B------:R-:W-:Y:S01]  /*2ae0*/  @P3 IMAD.MOV.U32 R5, RZ, RZ, R7 ;  /* 0x000000ffff053224 */ /* 0x000fe200078e0007 */
[----:B------:R-:W-:Y:S02]  /*2af0*/  LEA.HI.X R13, R9, R109, R18, 0x2, P2 ;  /* 0x0000006d090d7211 */ /* 0x000fe400010f1412 */
[----:B------:R-:W-:-:S05]  /*2b00*/  F2FP.TF32.F32.PACK_B R25, R25 ;  /* 0x00000019ff19723e */ /* 0x000fca00024050ff */
[----:B------:R2:W-:Y:S04]  /*2b10*/  @P3 STG.E desc[UR54][R4.64+0x4], R25 ;  /* 0x0000041904003986 */ /* 0x0005e8000c101936 */
[----:B------:R-:W3:Y:S01]  /*2b20*/  @P0 LDG.E.LTC128B R15, desc[UR54][R12.64] ;  /* 0x000000360c0f0981 */ /* 0x000ee2000c1e1920 */
[----:B------:R-:W-:Y:S01]  /*2b30*/  IADD3 R10, P2, P3, R92, R8, R10 ;  /* 0x000000085c0a7210 */ /* 0x000fe20007b5e00a */
[----:B------:R-:W-:Y:S01]  /*2b40*/  BSSY B1, `(.L_x_39) ;  /* 0x0000011000017945 */ /* 0x000fe20003800000 */
[----:B------:R-:W-:Y:S02]  /*2b50*/  ISETP.GT.AND P1, PT, R0, 0x8, P1 ;  /* 0x000000080000780c */ /* 0x000fe40000f24270 */
[----:B------:R-:W-:Y:S02]  /*2b60*/  IADD3.X R11, R93, R21, R11, P2, P3 ;  /* 0x000000155d0b7210 */ /* 0x000fe400017e640b */
[C---:B------:R-:W-:Y:S01]  /*2b70*/  LEA R8, P2, R94.reuse, R6, 0x2 ;  /* 0x000000065e087211 */ /* 0x040fe200078410ff */
[----:B------:R-:W-:Y:S01]  /*2b80*/  IMAD.WIDE.U32 R10, R19, R104, R10 ;  /* 0x00000068130a7225 */ /* 0x000fe200078e000a */
[----:B------:R-:W-:-:S03]  /*2b90*/  SHF.L.U64.HI R19, R94, 0x2, R89 ;  /* 0x000000025e137819 */ /* 0x000fc60000010259 */
[----:B------:R-:W-:Y:S01]  /*2ba0*/  IMAD.IADD R11, R103, 0x1, R11 ;  /* 0x00000001670b7824 */ /* 0x000fe200078e020b */
[----:B--2---:R-:W-:-:S04]  /*2bb0*/  LEA R4, P3, R10, R108, 0x2 ;  /* 0x0000006c0a047211 */ /* 0x004fc800078610ff */
[----:B------:R-:W-:Y:S02]  /*2bc0*/  LEA.HI.X R5, R10, R109, R11, 0x2, P3 ;  /* 0x0000006d0a057211 */ /* 0x000fe400018f140b */
[----:B---3--:R-:W-:-:S05]  /*2bd0*/  LOP3.LUT R9, R15, 0xffffe000, RZ, 0xc0, !PT ;  /* 0xffffe0000f097812 */ /* 0x008fca00078ec0ff */
[----:B------:R-:W-:-:S04]  /*2be0*/  FMUL R9, R9, R88 ;  /* 0x0000005809097220 */ /* 0x000fc80000400000 */
[----:B------:R-:W-:Y:S01]  /*2bf0*/  FFMA R21, R26, R23, R9 ;  /* 0x000000171a157223 */ /* 0x000fe20000000009 */
[----:B------:R-:W-:-:S04]  /*2c00*/  IMAD.X R9, R19, 0x1, R7, P2 ;  /* 0x0000000113097824 */ /* 0x000fc800010e0607 */
[----:B------:R-:W-:-:S05]  /*2c10*/  F2FP.TF32.F32.PACK_B R21, R21 ;  /* 0x00000015ff15723e */ /* 0x000fca00024050ff */
[----:B------:R2:W-:Y:S01]  /*2c20*/  @P0 STG.E desc[UR54][R8.64], R21 ;  /* 0x0000001508000986 */ /* 0x0005e2000c101936 */
[----:B------:R-:W-:Y:S05]  /*2c30*/  @!P1 BRA `(.L_x_40) ;  /* 0x0000000000049947 */ /* 0x000fea0003800000 */
[----:B------:R3:W5:Y:S02]  /*2c40*/  LDG.E.LTC128B R15, desc[UR54][R4.64+0x4] ;  /* 0x00000436040f7981 */ /* 0x000764000c1e1920 */
.L_x_40:
[----:B------:R-:W-:Y:S05]  /*2c50*/  BSYNC B1 ;  /* 0x0000000000017941 */ /* 0x000fea0003800000 */
.L_x_39:
[----:B-----5:R-:W-:Y:S01]  /*2c60*/  LOP3.LUT R11, R15, 0xffffe000, RZ, 0xc0, !PT ;  /* 0xffffe0000f0b7812 */ /* 0x020fe200078ec0ff */
[----:B------:R-:W-:Y:S01]  /*2c70*/  BSSY B1, `(.L_x_41) ;  /* 0x0000009000017945 */ /* 0x000fe20003800000 */
[----:B------:R-:W-:-:S03]  /*2c80*/  ISETP.GT.AND P0, PT, R14, 0x8, PT ;  /* 0x000000080e00780c */ /* 0x000fc60003f04270 */
[----:B------:R-:W-:Y:S01]  /*2c90*/  FMUL R10, R11, R88 ;  /* 0x000000580b0a7220 */ /* 0x000fe20000400000 */
[----:B------:R-:W-:-:S03]  /*2ca0*/  ISETP.GT.AND P2, PT, R0, RZ, P0 ;  /* 0x000000ff0000720c */ /* 0x000fc60000744270 */
[----:B------:R-:W-:-:S05]  /*2cb0*/  FFMA R27, R27, R23, R10 ;  /* 0x000000171b1b7223 */ /* 0x000fca000000000a */
[----:B------:R-:W-:-:S05]  /*2cc0*/  F2FP.TF32.F32.PACK_B R27, R27 ;  /* 0x0000001bff1b723e */ /* 0x000fca00024050ff */
[----:B------:R4:W-:Y:S01]  /*2cd0*/  @P1 STG.E desc[UR54][R8.64+0x4], R27 ;  /* 0x0000041b08001986 */ /* 0x0009e2000c101936 */
[----:B------:R-:W-:Y:S05]  /*2ce0*/  @!P2 BRA `(.L_x_42) ;  /* 0x000000000004a947 */ /* 0x000fea0003800000 */
[----:B------:R0:W5:Y:S02]  /*2cf0*/  LDG.E.LTC128B R15, desc[UR54][R2.64+0x20] ;  /* 0x00002036020f7981 */ /* 0x000164000c1e1920 */
.L_x_42:
[----:B------:R-:W-:Y:S05]  /*2d00*/  BSYNC B1 ;  /* 0x0000000000017941 */ /* 0x000fea0003800000 */
.L_x_41:
        /* <DEDUP_REMOVED lines=10> */
.L_x_44:
[----:B------:R-:W-:Y:S05]  /*2db0*/  BSYNC B1 ;  /* 0x0000000000017941 */ /* 0x000fea0003800000 */
.L_x_43:
[----:B0----5:R-:W-:Y:S01]  /*2dc0*/  LOP3.LUT R11, R15, 0xffffe000, RZ, 0xc0, !PT ;  /* 0xffffe0000f0b7812 */ /* 0x021fe200078ec0ff */
[----:B------:R-:W-:Y:S01]  /*2dd0*/  BSSY B1, `(.L_x_45) ;  /* 0x0000008000017945 */ /* 0x000fe20003800000 */
[----:B------:R-:W-:-:S03]  /*2de0*/  ISETP.GT.AND P0, PT, R0, 0x8, P0 ;  /* 0x000000080000780c */ /* 0x000fc60000704270 */
[----:B------:R-:W-:-:S04]  /*2df0*/  FMUL R10, R11, R88 ;  /* 0x000000580b0a7220 */ /* 0x000fc80000400000 */
[----:B------:R-:W-:-:S05]  /*2e00*/  FFMA R29, R29, R23, R10 ;  /* 0x000000171d1d7223 */ /* 0x000fca000000000a */
[----:B------:R-:W-:-:S05]  /*2e10*/  F2FP.TF32.F32.PACK_B R29, R29 ;  /* 0x0000001dff1d723e */ /* 0x000fca00024050ff */
[----:B------:R0:W-:Y:S01]  /*2e20*/  @P3 STG.E desc[UR54][R6.64+0x24], R29 ;  /* 0x0000241d06003986 */ /* 0x0001e2000c101936 */
[----:B------:R-:W-:Y:S05]  /*2e30*/  @!P0 BRA `(.L_x_46) ;  /* 0x0000000000048947 */ /* 0x000fea0003800000 */
[----:B------:R0:W5:Y:S02]  /*2e40*/  LDG.E.LTC128B R15, desc[UR54][R4.64+0x20] ;  /* 0x00002036040f7981 */ /* 0x000164000c1e1920 */
.L_x_46:
[----:B------:R-:W-:Y:S05]  /*2e50*/  BSYNC B1 ;  /* 0x0000000000017941 */ /* 0x000fea0003800000 */
.L_x_45:
[----:B-----5:R-:W-:Y:S01]  /*2e60*/  LOP3.LUT R11, R15, 0xffffe000, RZ, 0xc0, !PT ;  /* 0xffffe0000f0b7812 */ /* 0x020fe200078ec0ff */
        /* <DEDUP_REMOVED lines=8> */
.L_x_48:
[----:B------:R-:W-:Y:S05]  /*2ef0*/  BSYNC B1 ;  /* 0x0000000000017941 */ /* 0x000fea0003800000 */
.L_x_47:
[----:B0----5:R-:W-:Y:S01]  /*2f00*/  LOP3.LUT R11, R15, 0xffffe000, RZ, 0xc0, !PT ;  /* 0xffffe0000f0b7812 */ /* 0x021fe200078ec0ff */
        /* <DEDUP_REMOVED lines=9> */
.L_x_50:
[----:B------:R-:W-:Y:S05]  /*2fa0*/  BSYNC B1 ;  /* 0x0000000000017941 */ /* 0x000fea0003800000 */
.L_x_49:
        /* <DEDUP_REMOVED lines=10> */
.L_x_52:
[----:B------:R-:W-:Y:S05]  /*3050*/  BSYNC B1 ;  /* 0x0000000000017941 */ /* 0x000fea0003800000 */
.L_x_51:
        /* <DEDUP_REMOVED lines=9> */
.L_x_54:
[----:B------:R-:W-:Y:S05]  /*30f0*/  BSYNC B1 ;  /* 0x0000000000017941 */ /* 0x000fea0003800000 */
.L_x_53:
        /* <DEDUP_REMOVED lines=9> */
.L_x_56:
[----:B------:R-:W-:Y:S05]  /*3190*/  BSYNC B1 ;  /* 0x0000000000017941 */ /* 0x000fea0003800000 */
.L_x_55:
        /* <DEDUP_REMOVED lines=10> */
.L_x_58:
[----:B------:R-:W-:Y:S05]  /*3240*/  BSYNC B1 ;  /* 0x0000000000017941 */ /* 0x000fea0003800000 */
.L_x_57:
        /* <DEDUP_REMOVED lines=10> */
.L_x_60:
[----:B------:R-:W-:Y:S05]  /*32f0*/  BSYNC B1 ;  /* 0x0000000000017941 */ /* 0x000fea0003800000 */
.L_x_59:
        /* <DEDUP_REMOVED lines=9> */
.L_x_62:
[----:B------:R-:W-:Y:S05]  /*3390*/  BSYNC B1 ;  /* 0x0000000000017941 */ /* 0x000fea0003800000 */
.L_x_61:
        /* <DEDUP_REMOVED lines=9> */
.L_x_64:
[----:B------:R-:W-:Y:S05]  /*3430*/  BSYNC B1 ;  /* 0x0000000000017941 */ /* 0x000fea0003800000 */
.L_x_63:
        /* <DEDUP_REMOVED lines=10> */
.L_x_66:
[----:B------:R-:W-:Y:S05]  /*34e0*/  BSYNC B1 ;  /* 0x0000000000017941 */ /* 0x000fea0003800000 */
.L_x_65:
        /* <DEDUP_REMOVED lines=10> */
.L_x_68:
[----:B------:R-:W-:Y:S05]  /*3590*/  BSYNC B1 ;  /* 0x0000000000017941 */ /* 0x000fea0003800000 */
.L_x_67:
        /* <DEDUP_REMOVED lines=9> */
.L_x_70:
[----:B------:R-:W-:Y:S05]  /*3630*/  BSYNC B1 ;  /* 0x0000000000017941 */ /* 0x000fea0003800000 */
.L_x_69:
        /* <DEDUP_REMOVED lines=9> */
.L_x_72:
[----:B------:R-:W-:Y:S05]  /*36d0*/  BSYNC B1 ;  /* 0x0000000000017941 */ /* 0x000fea0003800000 */
.L_x_71:
        /* <DEDUP_REMOVED lines=10> */
.L_x_74:
[----:B------:R-:W-:Y:S05]  /*3780*/  BSYNC B1 ;  /* 0x0000000000017941 */ /* 0x000fea0003800000 */
.L_x_73:
        /* <DEDUP_REMOVED lines=10> */
.L_x_76:
[----:B------:R-:W-:Y:S05]  /*3830*/  BSYNC B1 ;  /* 0x0000000000017941 */ /* 0x000fea0003800000 */
.L_x_75:
        /* <DEDUP_REMOVED lines=9> */
.L_x_78:
[----:B------:R-:W-:Y:S05]  /*38d0*/  BSYNC B1 ;  /* 0x0000000000017941 */ /* 0x000fea0003800000 */
.L_x_77:
        /* <DEDUP_REMOVED lines=9> */
.L_x_80:
[----:B------:R-:W-:Y:S05]  /*3970*/  BSYNC B1 ;  /* 0x0000000000017941 */ /* 0x000fea0003800000 */
.L_x_79:
        /* <DEDUP_REMOVED lines=10> */
.L_x_82:
[----:B------:R-:W-:Y:S05]  /*3a20*/  BSYNC B1 ;  /* 0x0000000000017941 */ /* 0x000fea0003800000 */
.L_x_81:
        /* <DEDUP_REMOVED lines=10> */
.L_x_84:
[----:B------:R-:W-:Y:S05]  /*3ad0*/  BSYNC B1 ;  /* 0x0000000000017941 */ /* 0x000fea0003800000 */
.L_x_83:
        /* <DEDUP_REMOVED lines=9> */
.L_x_86:
[----:B------:R-:W-:Y:S05]  /*3b70*/  BSYNC B1 ;  /* 0x0000000000017941 */ /* 0x000fea0003800000 */
.L_x_85:
        /* <DEDUP_REMOVED lines=9> */
.L_x_88:
[----:B------:R-:W-:Y:S05]  /*3c10*/  BSYNC B1 ;  /* 0x0000000000017941 */ /* 0x000fea0003800000 */
.L_x_87:
        /* <DEDUP_REMOVED lines=10> */
.L_x_90:
[----:B------:R-:W-:Y:S05]  /*3cc0*/  BSYNC B1 ;  /* 0x0000000000017941 */ /* 0x000fea0003800000 */
.L_x_89:
        /* <DEDUP_REMOVED lines=10> */
.L_x_92:
[----:B------:R-:W-:Y:S05]  /*3d70*/  BSYNC B1 ;  /* 0x0000000000017941 */ /* 0x000fea0003800000 */
.L_x_91:
        /* <DEDUP_REMOVED lines=9> */
.L_x_94:
[----:B------:R-:W-:Y:S05]  /*3e10*/  BSYNC B1 ;  /* 0x0000000000017941 */ /* 0x000fea0003800000 */
.L_x_93:
        /* <DEDUP_REMOVED lines=9> */
.L_x_96:
[----:B------:R-:W-:Y:S05]  /*3eb0*/  BSYNC B1 ;  /* 0x0000000000017941 */ /* 0x000fea0003800000 */
.L_x_95:
        /* <DEDUP_REMOVED lines=10> */
.L_x_98:
[----:B------:R-:W-:Y:S05]  /*3f60*/  BSYNC B1 ;  /* 0x0000000000017941 */ /* 0x000fea0003800000 */
.L_x_97:
        /* <DEDUP_REMOVED lines=10> */
.L_x_100:
[----:B------:R-:W-:Y:S05]  /*4010*/  BSYNC B1 ;  /* 0x0000000000017941 */ /* 0x000fea0003800000 */
.L_x_99:
        /* <DEDUP_REMOVED lines=9> */
.L_x_102:
[----:B------:R-:W-:Y:S05]  /*40b0*/  BSYNC B1 ;  /* 0x0000000000017941 */ /* 0x000fea0003800000 */
.L_x_101:
        /* <DEDUP_REMOVED lines=9> */
.L_x_104:
[----:B------:R-:W-:Y:S05]  /*4150*/  BSYNC B1 ;  /* 0x0000000000017941 */ /* 0x000fea0003800000 */
.L_x_103:
        /* <DEDUP_REMOVED lines=10> */
.L_x_106:
[----:B------:R-:W-:Y:S05]  /*4200*/  BSYNC B1 ;  /* 0x0000000000017941 */ /* 0x000fea0003800000 */
.L_x_105:
        /* <DEDUP_REMOVED lines=10> */
.L_x_108:
[----:B------:R-:W-:Y:S05]  /*42b0*/  BSYNC B1 ;  /* 0x0000000000017941 */ /* 0x000fea0003800000 */
.L_x_107:
        /* <DEDUP_REMOVED lines=9> */
.L_x_110:
[----:B------:R-:W-:Y:S05]  /*4350*/  BSYNC B1 ;  /* 0x0000000000017941 */ /* 0x000fea0003800000 */
.L_x_109:
        /* <DEDUP_REMOVED lines=9> */
.L_x_112:
[----:B------:R-:W-:Y:S05]  /*43f0*/  BSYNC B1 ;  /* 0x0000000000017941 */ /* 0x000fea0003800000 */
.L_x_111:
        /* <DEDUP_REMOVED lines=10> */
.L_x_114:
[----:B------:R-:W-:Y:S05]  /*44a0*/  BSYNC B1 ;  /* 0x0000000000017941 */ /* 0x000fea0003800000 */
.L_x_113:
        /* <DEDUP_REMOVED lines=10> */
.L_x_116:
[----:B------:R-:W-:Y:S05]  /*4550*/  BSYNC B1 ;  /* 0x0000000000017941 */ /* 0x000fea0003800000 */
.L_x_115:
        /* <DEDUP_REMOVED lines=9> */
.L_x_118:
[----:B------:R-:W-:Y:S05]  /*45f0*/  BSYNC B1 ;  /* 0x0000000000017941 */ /* 0x000fea0003800000 */
.L_x_117:
        /* <DEDUP_REMOVED lines=9> */
.L_x_120:
[----:B------:R-:W-:Y:S05]  /*4690*/  BSYNC B1 ;  /* 0x0000000000017941 */ /* 0x000fea0003800000 */
.L_x_119:
        /* <DEDUP_REMOVED lines=10> */
.L_x_122:
[----:B------:R-:W-:Y:S05]  /*4740*/  BSYNC B1 ;  /* 0x0000000000017941 */ /* 0x000fea0003800000 */
.L_x_121:
        /* <DEDUP_REMOVED lines=10> */
.L_x_124:
[----:B------:R-:W-:Y:S05]  /*47f0*/  BSYNC B1 ;  /* 0x0000000000017941 */ /* 0x000fea0003800000 */
.L_x_123:
        /* <DEDUP_REMOVED lines=9> */
.L_x_126:
[----:B------:R-:W-:Y:S05]  /*4890*/  BSYNC B1 ;  /* 0x0000000000017941 */ /* 0x000fea0003800000 */
.L_x_125:
        /* <DEDUP_REMOVED lines=9> */
.L_x_128:
[----:B------:R-:W-:Y:S05]  /*4930*/  BSYNC B1 ;  /* 0x0000000000017941 */ /* 0x000fea0003800000 */
.L_x_127:
        /* <DEDUP_REMOVED lines=10> */
.L_x_130:
[----:B------:R-:W-:Y:S05]  /*49e0*/  BSYNC B1 ;  /* 0x0000000000017941 */ /* 0x000fea0003800000 */
.L_x_129:
        /* <DEDUP_REMOVED lines=10> */
.L_x_132:
[----:B------:R-:W-:Y:S05]  /*4a90*/  BSYNC B1 ;  /* 0x0000000000017941 */ /* 0x000fea0003800000 */
.L_x_131:
        /* <DEDUP_REMOVED lines=9> */
.L_x_134:
[----:B------:R-:W-:Y:S05]  /*4b30*/  BSYNC B1 ;  /* 0x0000000000017941 */ /* 0x000fea0003800000 */
.L_x_133:
        /* <DEDUP_REMOVED lines=9> */
.L_x_136:
[----:B------:R-:W-:Y:S05]  /*4bd0*/  BSYNC B1 ;  /* 0x0000000000017941 */ /* 0x000fea0003800000 */
.L_x_135:
        /* <DEDUP_REMOVED lines=10> */
.L_x_138:
[----:B------:R-:W-:Y:S05]  /*4c80*/  BSYNC B1 ;  /* 0x0000000000017941 */ /* 0x000fea0003800000 */
.L_x_137:
        /* <DEDUP_REMOVED lines=10> */
.L_x_140:
[----:B------:R-:W-:Y:S05]  /*4d30*/  BSYNC B1 ;  /* 0x0000000000017941 */ /* 0x000fea0003800000 */
.L_x_139:
        /* <DEDUP_REMOVED lines=9> */
.L_x_142:
[----:B------:R-:W-:Y:S05]  /*4dd0*/  BSYNC B1 ;  /* 0x0000000000017941 */ /* 0x000fea0003800000 */
.L_x_141:
        /* <DEDUP_REMOVED lines=9> */
.L_x_144:
[----:B------:R-:W-:Y:S05]  /*4e70*/  BSYNC B1 ;  /* 0x0000000000017941 */ /* 0x000fea0003800000 */
.L_x_143:
        /* <DEDUP_REMOVED lines=10> */
.L_x_146:
[----:B------:R-:W-:Y:S05]  /*4f20*/  BSYNC B1 ;  /* 0x0000000000017941 */ /* 0x000fea0003800000 */
.L_x_145:
        /* <DEDUP_REMOVED lines=10> */
.L_x_148:
[----:B------:R-:W-:Y:S05]  /*4fd0*/  BSYNC B1 ;  /* 0x0000000000017941 */ /* 0x000fea0003800000 */
.L_x_147:
        /* <DEDUP_REMOVED lines=9> */
.L_x_150:
[----:B------:R-:W-:Y:S05]  /*5070*/  BSYNC B1 ;  /* 0x0000000000017941 */ /* 0x000fea0003800000 */
.L_x_149:
        /* <DEDUP_REMOVED lines=9> */
.L_x_152:
[----:B------:R-:W-:Y:S05]  /*5110*/  BSYNC B1 ;  /* 0x0000000000017941 */ /* 0x000fea0003800000 */
.L_x_151:
        /* <DEDUP_REMOVED lines=10> */
.L_x_154:
[----:B------:R-:W-:Y:S05]  /*51c0*/  BSYNC B1 ;  /* 0x0000000000017941 */ /* 0x000fea0003800000 */
.L_x_153:
        /* <DEDUP_REMOVED lines=10> */
.L_x_156:
[----:B------:R-:W-:Y:S05]  /*5270*/  BSYNC B1 ;  /* 0x0000000000017941 */ /* 0x000fea0003800000 */
.L_x_155:
[----:B01---5:R-:W-:Y:S01]  /*5280*/  LOP3.LUT R3, R15, 0xffffe000, RZ, 0xc0, !PT ;  /* 0xffffe0000f037812 */ /* 0x023fe200078ec0ff */
        /* <DEDUP_REMOVED lines=8> */
.L_x_158:
[----:B------:R-:W-:Y:S05]  /*5310*/  BSYNC B1 ;  /* 0x0000000000017941 */ /* 0x000fea0003800000 */
.L_x_157:
[----:B-----5:R-:W-:Y:S01]  /*5320*/  LOP3.LUT R3, R15, 0xffffe000, RZ, 0xc0, !PT ;  /* 0xffffe0000f037812 */ /* 0x020fe200078ec0ff */
[----:B------:R-:W-:Y:S01]  /*5330*/  @P0 IMAD.MOV.U32 R2, RZ, RZ, R8 ;  /* 0x000000ffff020224 */ /* 0x000fe200078e0008 */
[----:B------:R-:W-:Y:S01]  /*5340*/  ISETP.GT.AND P1, PT, R0, 0x8, P1 ;  /* 0x000000080000780c */ /* 0x000fe20000f24270 */
[----:B------:R-:W-:Y:S02]  /*5350*/  BSSY B1, `(.L_x_159) ;  /* 0x0000008000017945 */ /* 0x000fe40003800000 */
[----:B------:R-:W-:-:S04]  /*5360*/  FMUL R3, R3, R88 ;  /* 0x0000005803037220 */ /* 0x000fc80000400000 */
[----:B0-----:R-:W-:Y:S01]  /*5370*/  FFMA R7, R86, R23, R3 ;  /* 0x0000001756077223 */ /* 0x001fe20000000003 */
[----:B------:R-:W-:-:S04]  /*5380*/  @P0 IMAD.MOV.U32 R3, RZ, RZ, R9 ;  /* 0x000000ffff030224 */ /* 0x000fc800078e0009 */
[----:B------:R-:W-:-:S05]  /*5390*/  F2FP.TF32.F32.PACK_B R7, R7 ;  /* 0x00000007ff07723e */ /* 0x000fca00024050ff */
[----:B------:R0:W-:Y:S01]  /*53a0*/  @P0 STG.E desc[UR54][R2.64+0x1e0], R7 ;  /* 0x0001e00702000986 */ /* 0x0001e2000c101936 */
[----:B------:R-:W-:Y:S05]  /*53b0*/  @!P1 BRA `(.L_x_160) ;  /* 0x0000000000049947 */ /* 0x000fea0003800000 */
[----:B------:R0:W5:Y:S02]  /*53c0*/  LDG.E.LTC128B R15, desc[UR54][R4.64+0x1e4] ;  /* 0x0001e436040f7981 */ /* 0x000164000c1e1920 */
.L_x_160:
[----:B------:R-:W-:Y:S05]  /*53d0*/  BSYNC B1 ;  /* 0x0000000000017941 */ /* 0x000fea0003800000 */
.L_x_159:
[----:B------:R-:W-:Y:S05]  /*53e0*/  @!P1 BRA `(.L_x_161) ;  /* 0x0000001000b09947 */ /* 0x000fea0003800000 */
[----:B-----5:R-:W-:-:S05]  /*53f0*/  LOP3.LUT R15, R15, 0xffffe000, RZ, 0xc0, !PT ;  /* 0xffffe0000f0f7812 */ /* 0x020fca00078ec0ff */
[----:B------:R-:W-:-:S04]  /*5400*/  FMUL R0, R15, R88 ;  /* 0x000000580f007220 */ /* 0x000fc80000400000 */
[----:B------:R-:W-:-:S05]  /*5410*/  FFMA R87, R87, R23, R0 ;  /* 0x0000001757577223 */ /* 0x000fca0000000000 */
[----:B------:R-:W-:-:S05]  /*5420*/  F2FP.TF32.F32.PACK_B R87, R87 ;  /* 0x00000057ff57723e */ /* 0x000fca00024050ff */
[----:B------:R0:W-:Y:S01]  /*5430*/  STG.E desc[UR54][R8.64+0x1e4], R87 ;  /* 0x0001e45708007986 */ /* 0x0001e2000c101936 */
[----:B------:R-:W-:Y:S05]  /*5440*/  BRA `(.L_x_161) ;  /* 0x0000001000987947 */ /* 0x000fea0003800000 */
.L_x_36:
[----:B------:R-:W-:Y:S01]  /*5450*/  ISETP.GT.AND P4, PT, R14, 0x1, PT ;  /* 0x000000010e00780c */ /* 0x000fe20003f84270 */
[----:B------:R-:W-:Y:S01]  /*5460*/  ULDC.64 UR4, c[0x0][0x5c0] ;  /* 0x0001700000047ab9 */ /* 0x000fe20000000a00 */
[-C--:B------:R-:W-:Y:S01]  /*5470*/  FMUL R7, R24, R23.reuse ;  /* 0x0000001718077220 */ /* 0x080fe20000400000 */
[----:B------:R-:W-:Y:S01]  /*5480*/  LEA R2, P3, R102, UR4, 0x2 ;  /* 0x0000000466027c11 */ /* 0x000fe2000f8610ff */
[-C--:B------:R-:W-:Y:S01]  /*5490*/  FMUL R25, R25, R23.reuse ;  /* 0x0000001719197220 */ /* 0x080fe20000400000 */
[----:B------:R-:W-:Y:S01]  /*54a0*/  ISETP.GT.AND P1, PT, R0, RZ, P4 ;  /* 0x000000ff0000720c */ /* 0x000fe20002724270 */
[-C--:B------:R-:W-:Y:S01]  /*54b0*/  FMUL R9, R26, R23.reuse ;  /* 0x000000171a097220 */ /* 0x080fe20000400000 */
[----:B------:R-:W-:Y:S01]  /*54c0*/  LEA.HI.X R3, R102, UR5, R111, 0x2, P3 ;  /* 0x0000000566037c11 */ /* 0x000fe200098f146f */
[----:B------:R-:W-:Y:S01]  /*54d0*/  FMUL R27, R27, R23 ;  /* 0x000000171b1b7220 */ /* 0x000fe20000400000 */
[----:B------:R-:W-:Y:S01]  /*54e0*/  F2FP.TF32.F32.PACK_B R7, R7 ;  /* 0x00000007ff07723e */ /* 0x000fe200024050ff */
[----:B------:R-:W-:Y:S01]  /*54f0*/  FMUL R29, R29, R23 ;  /* 0x000000171d1d7220 */ /* 0x000fe20000400000 */
[----:B------:R-:W-:Y:S01]  /*5500*/  F2FP.TF32.F32.PACK_B R25, R25 ;  /* 0x00000019ff19723e */ /* 0x000fe200024050ff */
[-C--:B------:R-:W-:Y:S01]  /*5510*/  FMUL R31, R31, R23.reuse ;  /* 0x000000171f1f7220 */ /* 0x080fe20000400000 */
[C---:B------:R-:W-:Y:S01]  /*5520*/  SHF.L.U64.HI R5, R94.reuse, 0x2, R89 ;  /* 0x000000025e057819 */ /* 0x040fe20000010259 */
[----:B------:R0:W-:Y:S01]  /*5530*/  @P2 STG.E desc[UR54][R2.64], R7 ;  /* 0x0000000702002986 */ /* 0x0001e2000c101936 */
[----:B------:R-:W-:Y:S01]  /*5540*/  LEA R4, P3, R94, R2, 0x2 ;  /* 0x000000025e047211 */ /* 0x000fe200078610ff */
[-C--:B------:R-:W-:Y:S01]  /*5550*/  FMUL R11, R32, R23.reuse ;  /* 0x00000017200b7220 */ /* 0x080fe20000400000 */
[C---:B------:R-:W-:Y:S01]  /*5560*/  ISETP.GT.AND P2, PT, R14.reuse, 0x8, PT ;  /* 0x000000080e00780c */ /* 0x040fe20003f44270 */
[----:B------:R-:W-:Y:S01]  /*5570*/  @P1 STG.E desc[UR54][R2.64+0x4], R25 ;  /* 0x0000041902001986 */ /* 0x000fe2000c101936 */
[----:B------:R-:W-:Y:S01]  /*5580*/  ISETP.GT.AND P1, PT, R14, 0x9, PT ;  /* 0x000000090e00780c */ /* 0x000fe20003f24270 */
[----:B------:R-:W-:Y:S01]  /*5590*/  IMAD.X R5, R5, 0x1, R3, P3 ;  /* 0x0000000105057824 */ /* 0x000fe200018e0603 */
[C---:B------:R-:W-:Y:S01]  /*55a0*/  ISETP.GT.AND P0, PT, R0.reuse, 0x8, P0 ;  /* 0x000000080000780c */ /* 0x040fe20000704270 */
[-C--:B------:R-:W-:Y:S01]  /*55b0*/  FMUL R33, R33, R23.reuse ;  /* 0x0000001721217220 */ /* 0x080fe20000400000 */
[C---:B------:R-:W-:Y:S01]  /*55c0*/  ISETP.GT.AND P4, PT, R0.reuse, 0x8, P4 ;  /* 0x000000080000780c */ /* 0x040fe20002784270 */
[-C--:B------:R-:W-:Y:S01]  /*55d0*/  FMUL R35, R35, R23.reuse ;  /* 0x0000001723237220 */ /* 0x080fe20000400000 */
[----:B------:R-:W-:Y:S01]  /*55e0*/  ISETP.GT.AND P5, PT, R0, RZ, P2 ;  /* 0x000000ff0000720c */ /* 0x000fe200017a4270 */
[-C--:B0-----:R-:W-:Y:S01]  /*55f0*/  FMUL R7, R28, R23.reuse ;  /* 0x000000171c077220 */ /* 0x081fe20000400000 */
[----:B------:R-:W-:Y:S01]  /*5600*/  ISETP.GT.AND P3, PT, R0, RZ, P1 ;  /* 0x000000ff0000720c */ /* 0x000fe20000f64270 */
[----:B------:R-:W-:Y:S01]  /*5610*/  FMUL R37, R37, R23 ;  /* 0x0000001725257220 */ /* 0x000fe20000400000 */
[----:B------:R-:W-:Y:S01]  /*5620*/  F2FP.TF32.F32.PACK_B R9, R9 ;  /* 0x00000009ff09723e */ /* 0x000fe200024050ff */
[----:B------:R-:W-:Y:S01]  /*5630*/  FMUL R39, R39, R23 ;  /* 0x0000001727277220 */ /* 0x000fe20000400000 */
[----:B------:R-:W-:Y:S01]  /*5640*/  F2FP.TF32.F32.PACK_B R27, R27 ;  /* 0x0000001bff1b723e */ /* 0x000fe200024050ff */
[----:B------:R-:W-:Y:S01]  /*5650*/  FMUL R41, R41, R23 ;  /* 0x0000001729297220 */ /* 0x000fe20000400000 */
[----:B------:R-:W-:Y:S01]  /*5660*/  F2FP.TF32.F32.PACK_B R7, R7 ;  /* 0x00000007ff07723e */ /* 0x000fe200024050ff */
[----:B------:R0:W-:Y:S01]  /*5670*/  @P0 STG.E desc[UR54][R4.64], R9 ;  /* 0x0000000904000986 */ /* 0x0001e2000c101936 */
[----:B------:R-:W-:Y:S01]  /*5680*/  F2FP.TF32.F32.PACK_B R29, R29 ;  /* 0x0000001dff1d723e */ /* 0x000fe200024050ff */
[-C--:B------:R-:W-:Y:S01]  /*5690*/  FMUL R43, R43, R23.reuse ;  /* 0x000000172b2b7220 */ /* 0x080fe20000400000 */
[----:B------:R-:W-:Y:S01]  /*56a0*/  ISETP.GT.AND P0, PT, R14, 0x10, PT ;  /* 0x000000100e00780c */ /* 0x000fe20003f04270 */
[----:B------:R-:W-:Y:S01]  /*56b0*/  @P4 STG.E desc[UR54][R4.64+0x4], R27 ;  /* 0x0000041b04004986 */ /* 0x000fe2000c101936 */
[C---:B------:R-:W-:Y:S01]  /*56c0*/  ISETP.GT.AND P2, PT, R0.reuse, 0x8, P2 ;  /* 0x000000080000780c */ /* 0x040fe20001744270 */
[-C--:B------:R-:W-:Y:S01]  /*56d0*/  FMUL R45, R45, R23.reuse ;  /* 0x000000172d2d7220 */ /* 0x080fe20000400000 */
[C---:B------:R-:W-:Y:S01]  /*56e0*/  ISETP.GT.AND P1, PT, R0.reuse, 0x8, P1 ;  /* 0x000000080000780c */ /* 0x040fe20000f24270 */
[----:B------:R1:W-:Y:S01]  /*56f0*/  @P5 STG.E desc[UR54][R2.64+0x20], R7 ;  /* 0x0000200702005986 */ /* 0x0003e2000c101936 */
[----:B------:R-:W-:Y:S01]  /*5700*/  ISETP.GT.AND P5, PT, R0, RZ, P0 ;  /* 0x000000ff0000720c */ /* 0x000fe200007a4270 */
[----:B------:R-:W-:Y:S01]  /*5710*/  FMUL R47, R47, R23 ;  /* 0x000000172f2f7220 */ /* 0x000fe20000400000 */
[----:B------:R-:W-:Y:S01]  /*5720*/  F2FP.TF32.F32.PACK_B R31, R31 ;  /* 0x0000001fff1f723e */ /* 0x000fe200024050ff */
[----:B------:R-:W-:Y:S01]  /*5730*/  @P3 STG.E desc[UR54][R2.64+0x24], R29 ;  /* 0x0000241d02003986 */ /* 0x000fe2000c101936 */
[----:B------:R-:W-:Y:S01]  /*5740*/  ISETP.GT.AND P3, PT, R14, 0x11, PT ;  /* 0x000000110e00780c */ /* 0x000fe20003f64270 */
[----:B0-----:R-:W-:Y:S01]  /*5750*/  FMUL R9, R30, R23 ;  /* 0x000000171e097220 */ /* 0x001fe20000400000 */
[----:B------:R-:W-:Y:S01]  /*5760*/  F2FP.TF32.F32.PACK_B R11, R11 ;  /* 0x0000000bff0b723e */ /* 0x000fe200024050ff */
[-C--:B------:R-:W-:Y:S01]  /*5770*/  FMUL R49, R49, R23.reuse ;  /* 0x0000001731317220 */ /* 0x080fe20000400000 */
[----:B------:R-:W-:Y:S01]  /*5780*/  ISETP.GT.AND P4, PT, R0, RZ, P3 ;  /* 0x000000ff0000720c */ /* 0x000fe20001f84270 */
[----:B------:R-:W-:Y:S01]  /*5790*/  FMUL R51, R51, R23 ;  /* 0x0000001733337220 */ /* 0x000fe20000400000 */
[----:B------:R-:W-:Y:S01]  /*57a0*/  F2FP.TF32.F32.PACK_B R9, R9 ;  /* 0x00000009ff09723e */ /* 0x000fe200024050ff */
[----:B-1----:R-:W-:Y:S01]  /*57b0*/  FMUL R7, R34, R23 ;  /* 0x0000001722077220 */ /* 0x002fe20000400000 */
[----:B------:R-:W-:Y:S01]  /*57c0*/  F2FP.TF32.F32.PACK_B R33, R33 ;  /* 0x00000021ff21723e */ /* 0x000fe200024050ff */
[-C--:B------:R-:W-:Y:S01]  /*57d0*/  FMUL R53, R53, R23.reuse ;  /* 0x0000001735357220 */ /* 0x080fe20000400000 */
[----:B------:R-:W-:Y:S01]  /*57e0*/  ISETP.GT.AND P0, PT, R0, 0x8, P0 ;  /* 0x000000080000780c */ /* 0x000fe20000704270 */
[----:B------:R0:W-:Y:S01]  /*57f0*/  @P2 STG.E desc[UR54][R4.64+0x20], R9 ;  /* 0x0000200904002986 */ /* 0x0001e2000c101936 */
[C---:B------:R-:W-:Y:S01]  /*5800*/  ISETP.GT.AND P2, PT, R14.reuse, 0x19, PT ;  /* 0x000000190e00780c */ /* 0x040fe20003f44270 */
[----:B------:R-:W-:Y:S01]  /*5810*/  FMUL R55, R55, R23 ;  /* 0x0000001737377220 */ /* 0x000fe20000400000 */
[----:B------:R-:W-:Y:S01]  /*5820*/  F2FP.TF32.F32.PACK_B R7, R7 ;  /* 0x00000007ff07723e */ /* 0x000fe200024050ff */
[----:B------:R-:W-:Y:S01]  /*5830*/  @P1 STG.E desc[UR54][R4.64+0x24], R31 ;  /* 0x0000241f04001986 */ /* 0x000fe2000c101936 */
[----:B------:R-:W-:Y:S01]  /*5840*/  ISETP.GT.AND P1, PT, R14, 0x18, PT ;  /* 0x000000180e00780c */ /* 0x000fe20003f24270 */
[----:B------:R-:W-:Y:S01]  /*5850*/  FMUL R57, R57, R23 ;  /* 0x0000001739397220 */ /* 0x000fe20000400000 */
[----:B------:R-:W-:Y:S01]  /*5860*/  F2FP.TF32.F32.PACK_B R35, R35 ;  /* 0x00000023ff23723e */ /* 0x000fe200024050ff */
[----:B------:R1:W-:Y:S01]  /*5870*/  @P5 STG.E desc[UR54][R2.64+0x40], R11 ;  /* 0x0000400b02005986 */ /* 0x0003e2000c101936 */
[C---:B------:R-:W-:Y:S01]  /*5880*/  ISETP.GT.AND P5, PT, R0.reuse, RZ, P1 ;  /* 0x000000ff0000720c */ /* 0x040fe20000fa4270 */
[----:B------:R-:W-:Y:S01]  /*5890*/  FMUL R59, R59, R23 ;  /* 0x000000173b3b7220 */ /* 0x000fe20000400000 */
[----:B------:R-:W-:Y:S01]  /*58a0*/  F2FP.TF32.F32.PACK_B R37, R37 ;  /* 0x00000025ff25723e */ /* 0x000fe200024050ff */
[----:B------:R-:W-:Y:S01]  /*58b0*/  @P4 STG.E desc[UR54][R2.64+0x44], R33 ;  /* 0x0000442102004986 */ /* 0x000fe2000c101936 */
[----:B------:R-:W-:Y:S01]  /*58c0*/  ISETP.GT.AND P4, PT, R0, 0x8, P3 ;  /* 0x000000080000780c */ /* 0x000fe20001f84270 */
[-C--:B0-----:R-:W-:Y:S01]  /*58d0*/  FMUL R9, R36, R23.reuse ;  /* 0x0000001724097220 */ /* 0x081fe20000400000 */
[C---:B------:R-:W-:Y:S01]  /*58e0*/  ISETP.GT.AND P3, PT, R0.reuse, RZ, P2 ;  /* 0x000000ff0000720c */ /* 0x040fe20001764270 */
[----:B------:R0:W-:Y:S01]  /*58f0*/  @P0 STG.E desc[UR54][R4.64+0x40], R7 ;  /* 0x0000400704000986 */ /* 0x0001e2000c101936 */
[----:B------:R-:W-:Y:S01]  /*5900*/  ISETP.GT.AND P1, PT, R0, 0x8, P1 ;  /* 0x000000080000780c */ /* 0x000fe20000f24270 */
[----:B------:R-:W-:Y:S01]  /*5910*/  FMUL R61, R61, R23 ;  /* 0x000000173d3d7220 */ /* 0x000fe20000400000 */
[----:B------:R-:W-:Y:S01]  /*5920*/  F2FP.TF32.F32.PACK_B R9, R9 ;  /* 0x00000009ff09723e */ /* 0x000fe200024050ff */
[-C--:B-1----:R-:W-:Y:S01]  /*5930*/  FMUL R11, R40, R23.reuse ;  /* 0x00000017280b7220 */ /* 0x082fe20000400000 */
[----:B------:R-:W-:Y:S01]  /*5940*/  ISETP.GT.AND P0, PT, R14, 0x20, PT ;  /* 0x000000200e00780c */ /* 0x000fe20003f04270 */
[----:B------:R-:W-:Y:S01]  /*5950*/  FMUL R63, R63, R23 ;  /* 0x000000173f3f7220 */ /* 0x000fe20000400000 */
[----:B------:R-:W-:Y:S01]  /*5960*/  F2FP.TF32.F32.PACK_B R39, R39 ;  /* 0x00000027ff27723e */ /* 0x000fe200024050ff */
[----:B------:R-:W-:Y:S01]  /*5970*/  FMUL R65, R65, R23 ;  /* 0x0000001741417220 */ /* 0x000fe20000400000 */
[----:B------:R-:W-:Y:S01]  /*5980*/  F2FP.TF32.F32.PACK_B R11, R11 ;  /* 0x0000000bff0b723e */ /* 0x000fe200024050ff */
[----:B------:R-:W-:Y:S01]  /*5990*/  @P4 STG.E desc[UR54][R4.64+0x44], R35 ;  /* 0x0000442304004986 */ /* 0x000fe2000c101936 */
[----:B------:R-:W-:Y:S01]  /*59a0*/  ISETP.GT.AND P4, PT, R0, 0x8, P2 ;  /* 0x000000080000780c */ /* 0x000fe20001784270 */
[-C--:B0-----:R-:W-:Y:S01]  /*59b0*/  FMUL R7, R38, R23.reuse ;  /* 0x0000001726077220 */ /* 0x081fe20000400000 */
[----:B------:R-:W-:Y:S01]  /*59c0*/  ISETP.GT.AND P2, PT, R14, 0x21, PT ;  /* 0x000000210e00780c */ /* 0x000fe20003f44270 */
[----:B------:R0:W-:Y:S01]  /*59d0*/  @P5 STG.E desc[UR54][R2.64+0x60], R9 ;  /* 0x0000600902005986 */ /* 0x0001e2000c101936 */
[C---:B------:R-:W-:Y:S01]  /*59e0*/  ISETP.GT.AND P5, PT, R0.reuse, RZ, P0 ;  /* 0x000000ff0000720c */ /* 0x040fe200007a4270 */
[----:B------:R-:W-:Y:S01]  /*59f0*/  FMUL R67, R67, R23 ;  /* 0x0000001743437220 */ /* 0x000fe20000400000 */
[----:B------:R-:W-:Y:S01]  /*5a00*/  F2FP.TF32.F32.PACK_B R7, R7 ;  /* 0x00000007ff07723e */ /* 0x000fe200024050ff */
[----:B------:R-:W-:Y:S01]  /*5a10*/  @P3 STG.E desc[UR54][R2.64+0x64], R37 ;  /* 0x0000642502003986 */ /* 0x000fe2000c101936 */
[C---:B------:R-:W-:Y:S01]  /*5a20*/  ISETP.GT.AND P3, PT, R0.reuse, RZ, P2 ;  /* 0x000000ff0000720c */ /* 0x040fe20001764270 */
[----:B------:R-:W-:Y:S01]  /*5a30*/  FMUL R69, R69, R23 ;  /* 0x0000001745457220 */ /* 0x000fe20000400000 */
[----:B------:R-:W-:Y:S01]  /*5a40*/  F2FP.TF32.F32.PACK_B R41, R41 ;  /* 0x00000029ff29723e */ /* 0x000fe200024050ff */
[----:B------:R1:W-:Y:S01]  /*5a50*/  @P1 STG.E desc[UR54][R4.64+0x60], R7 ;  /* 0x0000600704001986 */ /* 0x0003e2000c101936 */
[----:B------:R-:W-:Y:S01]  /*5a60*/  ISETP.GT.AND P0, PT, R0, 0x8, P0 ;  /* 0x000000080000780c */ /* 0x000fe20000704270 */
[-C--:B------:R-:W-:Y:S01]  /*5a70*/  FMUL R71, R71, R23.reuse ;  /* 0x0000001747477220 */ /* 0x080fe20000400000 */
[----:B------:R-:W-:Y:S01]  /*5a80*/  ISETP.GT.AND P1, PT, R14, 0x28, PT ;  /* 0x000000280e00780c */ /* 0x000fe20003f24270 */
[----:B------:R-:W-:Y:S01]  /*5a90*/  @P4 STG.E desc[UR54][R4.64+0x64], R39 ;  /* 0x0000642704004986 */ /* 0x000fe2000c101936 */
[----:B------:R-:W-:Y:S01]  /*5aa0*/  ISETP.GT.AND P4, PT, R0, 0x8, P2 ;  /* 0x000000080000780c */ /* 0x000fe20001784270 */
[-C--:B0-----:R-:W-:Y:S01]  /*5ab0*/  FMUL R9, R44, R23.reuse ;  /* 0x000000172c097220 */ /* 0x081fe20000400000 */
[----:B------:R-:W-:Y:S01]  /*5ac0*/  ISETP.GT.AND P2, PT, R14, 0x29, PT ;  /* 0x000000290e00780c */ /* 0x000fe20003f44270 */
[----:B------:R0:W-:Y:S01]  /*5ad0*/  @P5 STG.E desc[UR54][R2.64+0x80], R11 ;  /* 0x0000800b02005986 */ /* 0x0001e2000c101936 */
[----:B------:R-:W-:Y:S01]  /*5ae0*/  ISETP.GT.AND P5, PT, R0, RZ, P1 ;  /* 0x000000ff0000720c */ /* 0x000fe20000fa4270 */
[----:B------:R-:W-:Y:S01]  /*5af0*/  FMUL R73, R73, R23 ;  /* 0x0000001749497220 */ /* 0x000fe20000400000 */
[----:B------:R-:W-:Y:S01]  /*5b00*/  F2FP.TF32.F32.PACK_B R43, R43 ;  /* 0x0000002bff2b723e */ /* 0x000fe200024050ff */
[-C--:B-1----:R-:W-:Y:S01]  /*5b10*/  FMUL R7, R42, R23.reuse ;  /* 0x000000172a077220 */ /* 0x082fe20000400000 */
[----:B------:R-:W-:Y:S01]  /*5b20*/  @P3 STG.E desc[UR54][R2.64+0x84], R41 ;  /* 0x0000842902003986 */ /* 0x000fe2000c101936 */
[----:B------:R-:W-:Y:S01]  /*5b30*/  ISETP.GT.AND P3, PT, R0, RZ, P2 ;  /* 0x000000ff0000720c */ /* 0x000fe20001764270 */
[----:B------:R-:W-:Y:S01]  /*5b40*/  FMUL R75, R75, R23 ;  /* 0x000000174b4b7220 */ /* 0x000fe20000400000 */
[----:B------:R-:W-:Y:S01]  /*5b50*/  F2FP.TF32.F32.PACK_B R9, R9 ;  /* 0x00000009ff09723e */ /* 0x000fe200024050ff */
[----:B------:R-:W-:Y:S01]  /*5b60*/  FMUL R77, R77, R23 ;  /* 0x000000174d4d7220 */ /* 0x000fe20000400000 */
[----:B------:R-:W-:Y:S01]  /*5b70*/  F2FP.TF32.F32.PACK_B R7, R7 ;  /* 0x00000007ff07723e */ /* 0x000fe200024050ff */
[----:B------:R-:W-:Y:S01]  /*5b80*/  FMUL R79, R79, R23 ;  /* 0x000000174f4f7220 */ /* 0x000fe20000400000 */
[----:B------:R-:W-:Y:S01]  /*5b90*/  F2FP.TF32.F32.PACK_B R45, R45 ;  /* 0x0000002dff2d723e */ /* 0x000fe200024050ff */
[-C--:B0-----:R-:W-:Y:S01]  /*5ba0*/  FMUL R11, R48, R23.reuse ;  /* 0x00000017300b7220 */ /* 0x081fe20000400000 */
[----:B------:R-:W-:Y:S01]  /*5bb0*/  ISETP.GT.AND P1, PT, R0, 0x8, P1 ;  /* 0x000000080000780c */ /* 0x000fe20000f24270 */
[----:B------:R0:W-:Y:S01]  /*5bc0*/  @P0 STG.E desc[UR54][R4.64+0x80], R7 ;  /* 0x0000800704000986 */ /* 0x0001e2000c101936 */
[----:B------:R-:W-:Y:S01]  /*5bd0*/  ISETP.GT.AND P0, PT, R14, 0x30, PT ;  /* 0x000000300e00780c */ /* 0x000fe20003f04270 */
[----:B------:R-:W-:Y:S01]  /*5be0*/  FMUL R81, R81, R23 ;  /* 0x0000001751517220 */ /* 0x000fe20000400000 */
[----:B------:R-:W-:Y:S01]  /*5bf0*/  F2FP.TF32.F32.PACK_B R47, R47 ;  /* 0x0000002fff2f723e */ /* 0x000fe200024050ff */
[----:B------:R-:W-:Y:S01]  /*5c00*/  @P4 STG.E desc[UR54][R4.64+0x84], R43 ;  /* 0x0000842b04004986 */ /* 0x000fe2000c101936 */
[----:B------:R-:W-:Y:S01]  /*5c10*/  ISETP.GT.AND P4, PT, R0, 0x8, P2 ;  /* 0x000000080000780c */ /* 0x000fe20001784270 */
[-C--:B------:R-:W-:Y:S01]  /*5c20*/  FMUL R83, R83, R23.reuse ;  /* 0x0000001753537220 */ /* 0x080fe20000400000 */
[----:B------:R-:W-:Y:S01]  /*5c30*/  ISETP.GT.AND P2, PT, R14, 0x31, PT ;  /* 0x000000310e00780c */ /* 0x000fe20003f44270 */
[----:B------:R1:W-:Y:S01]  /*5c40*/  @P5 STG.E desc[UR54][R2.64+0xa0], R9 ;  /* 0x0000a00902005986 */ /* 0x0003e2000c101936 */
[----:B------:R-:W-:Y:S01]  /*5c50*/  ISETP.GT.AND P5, PT, R0, RZ, P0 ;  /* 0x000000ff0000720c */ /* 0x000fe200007a4270 */
[----:B------:R-:W-:Y:S01]  /*5c60*/  FMUL R13, R84, R23 ;  /* 0x00000017540d7220 */ /* 0x000fe20000400000 */
[----:B------:R-:W-:Y:S01]  /*5c70*/  F2FP.TF32.F32.PACK_B R11, R11 ;  /* 0x0000000bff0b723e */ /* 0x000fe200024050ff */
[-C--:B0-----:R-:W-:Y:S01]  /*5c80*/  FMUL R7, R46, R23.reuse ;  /* 0x000000172e077220 */ /* 0x081fe20000400000 */
[----:B------:R-:W-:Y:S01]  /*5c90*/  @P3 STG.E desc[UR54][R2.64+0xa4], R45 ;  /* 0x0000a42d02003986 */ /* 0x000fe2000c101936 */
[----:B------:R-:W-:Y:S01]  /*5ca0*/  ISETP.GT.AND P3, PT, R0, RZ, P2 ;  /* 0x000000ff0000720c */ /* 0x000fe20001764270 */
[----:B------:R-:W-:Y:S01]  /*5cb0*/  FMUL R85, R85, R23 ;  /* 0x0000001755557220 */ /* 0x000fe20000400000 */
[----:B------:R-:W-:Y:S01]  /*5cc0*/  F2FP.TF32.F32.PACK_B R49, R49 ;  /* 0x00000031ff31723e */ /* 0x000fe200024050ff */
[----:B------:R-:W-:Y:S01]  /*5cd0*/  FMUL R87, R87, R23 ;  /* 0x0000001757577220 */ /* 0x000fe20000400000 */
[----:B------:R-:W-:-:S02]  /*5ce0*/  F2FP.TF32.F32.PACK_B R7, R7 ;  /* 0x00000007ff07723e */ /* 0x000fc400024050ff */
[----:B------:R-:W-:Y:S01]  /*5cf0*/  ISETP.GT.AND P0, PT, R0, 0x8, P0 ;  /* 0x000000080000780c */ /* 0x000fe20000704270 */
[----:B-1----:R-:W-:Y:S01]  /*5d00*/  FMUL R9, R52, R23 ;  /* 0x0000001734097220 */ /* 0x002fe20000400000 */
[----:B------:R-:W-:Y:S01]  /*5d10*/  F2FP.TF32.F32.PACK_B R51, R51 ;  /* 0x00000033ff33723e */ /* 0x000fe200024050ff */
[----:B------:R0:W-:Y:S01]  /*5d20*/  @P1 STG.E desc[UR54][R4.64+0xa0], R7 ;  /* 0x0000a00704001986 */ /* 0x0001e2000c101936 */
[----:B------:R-:W-:Y:S02]  /*5d30*/  ISETP.GT.AND P1, PT, R14, 0x38, PT ;  /* 0x000000380e00780c */ /* 0x000fe40003f24270 */
[----:B------:R-:W-:Y:S01]  /*5d40*/  F2FP.TF32.F32.PACK_B R9, R9 ;  /* 0x00000009ff09723e */ /* 0x000fe200024050ff */
[----:B------:R-:W-:Y:S01]  /*5d50*/  @P4 STG.E desc[UR54][R4.64+0xa4], R47 ;  /* 0x0000a42f04004986 */ /* 0x000fe2000c101936 */
[----:B------:R-:W-:Y:S02]  /*5d60*/  ISETP.GT.AND P4, PT, R0, 0x8, P2 ;  /* 0x000000080000780c */ /* 0x000fe40001784270 */
[----:B------:R-:W-:Y:S01]  /*5d70*/  ISETP.GT.AND P2, PT, R14, 0x39, PT ;  /* 0x000000390e00780c */ /* 0x000fe20003f44270 */
[----:B------:R1:W-:Y:S01]  /*5d80*/  @P5 STG.E desc[UR54][R2.64+0xc0], R11 ;  /* 0x0000c00b02005986 */ /* 0x0003e2000c101936 */
[----:B------:R-:W-:-:S02]  /*5d90*/  ISETP.GT.AND P5, PT, R0, RZ, P1 ;  /* 0x000000ff0000720c */ /* 0x000fc40000fa4270 */
[----:B------:R-:W-:Y:S01]  /*5da0*/  F2FP.TF32.F32.PACK_B R53, R53 ;  /* 0x00000035ff35723e */ /* 0x000fe200024050ff */
[----:B0-----:R-:W-:Y:S01]  /*5db0*/  FMUL R7, R50, R23 ;  /* 0x0000001732077220 */ /* 0x001fe20000400000 */
[----:B------:R-:W-:Y:S01]  /*5dc0*/  @P3 STG.E desc[UR54][R2.64+0xc4], R49 ;  /* 0x0000c43102003986 */ /* 0x000fe2000c101936 */
[C---:B------:R-:W-:Y:S02]  /*5dd0*/  ISETP.GT.AND P3, PT, R0.reuse, RZ, P2 ;  /* 0x000000ff0000720c */ /* 0x040fe40001764270 */
[----:B------:R-:W-:Y:S02]  /*5de0*/  ISETP.GT.AND P1, PT, R0, 0x8, P1 ;  /* 0x000000080000780c */ /* 0x000fe40000f24270 */
[----:B------:R-:W-:Y:S01]  /*5df0*/  F2FP.TF32.F32.PACK_B R7, R7 ;  /* 0x00000007ff07723e */ /* 0x000fe200024050ff */
[----:B-1----:R-:W-:Y:S01]  /*5e00*/  FMUL R11, R56, R23 ;  /* 0x00000017380b7220 */ /* 0x002fe20000400000 */
[----:B------:R-:W-:-:S03]  /*5e10*/  F2FP.TF32.F32.PACK_B R55, R55 ;  /* 0x00000037ff37723e */ /* 0x000fc600024050ff */
[----:B------:R0:W-:Y:S01]  /*5e20*/  @P0 STG.E desc[UR54][R4.64+0xc0], R7 ;  /* 0x0000c00704000986 */ /* 0x0001e2000c101936 */
[----:B------:R-:W-:Y:S02]  /*5e30*/  ISETP.GT.AND P0, PT, R14, 0x40, PT ;  /* 0x000000400e00780c */ /* 0x000fe40003f04270 */
[----:B------:R-:W-:Y:S01]  /*5e40*/  F2FP.TF32.F32.PACK_B R11, R11 ;  /* 0x0000000bff0b723e */ /* 0x000fe200024050ff */
[----:B------:R-:W-:Y:S01]  /*5e50*/  @P4 STG.E desc[UR54][R4.64+0xc4], R51 ;  /* 0x0000c43304004986 */ /* 0x000fe2000c101936 */
[----:B------:R-:W-:Y:S02]  /*5e60*/  ISETP.GT.AND P4, PT, R0, 0x8, P2 ;  /* 0x000000080000780c */ /* 0x000fe40001784270 */
[----:B------:R-:W-:Y:S01]  /*5e70*/  ISETP.GT.AND P2, PT, R14, 0x41, PT ;  /* 0x000000410e00780c */ /* 0x000fe20003f44270 */
[----:B------:R1:W-:Y:S01]  /*5e80*/  @P5 STG.E desc[UR54][R2.64+0xe0], R9 ;  /* 0x0000e00902005986 */ /* 0x0003e2000c101936 */
[----:B------:R-:W-:Y:S02]  /*5e90*/  ISETP.GT.AND P5, PT, R0, RZ, P0 ;  /* 0x000000ff0000720c */ /* 0x000fe400007a4270 */
[----:B------:R-:W-:Y:S01]  /*5ea0*/  F2FP.TF32.F32.PACK_B R57, R57 ;  /* 0x00000039ff39723e */ /* 0x000fe200024050ff */
[----:B0-----:R-:W-:Y:S01]  /*5eb0*/  FMUL R7, R54, R23 ;  /* 0x0000001736077220 */ /* 0x001fe20000400000 */
[----:B------:R-:W-:Y:S01]  /*5ec0*/  @P3 STG.E desc[UR54][R2.64+0xe4], R53 ;  /* 0x0000e43502003986 */ /* 0x000fe2000c101936 */
[----:B------:R-:W-:-:S02]  /*5ed0*/  ISETP.GT.AND P3, PT, R0, RZ, P2 ;  /* 0x000000ff0000720c */ /* 0x000fc40001764270 */
        /* <DEDUP_REMOVED lines=61> */
[----:B------:R-:W-:Y:S01]  /*62b0*/  @P3 STG.E desc[UR54][R2.64+0x164], R69 ;  /* 0x0001644502003986 */ /* 0x000fe2000c101936 */
[----:B0-----:R-:W-:Y:S01]  /*62c0*/  FMUL R7, R70, R23 ;  /* 0x0000001746077220 */ /* 0x001fe20000400000 */
[----:B------:R-:W-:-:S02]  /*62d0*/  ISETP.GT.AND P3, PT, R0, RZ, P2 ;  /* 0x000000ff0000720c */ /* 0x000fc40001764270 */
[----:B------:R-:W-:Y:S02]  /*62e0*/  ISETP.GT.AND P0, PT, R0, 0x8, P0 ;  /* 0x000000080000780c */ /* 0x000fe40000704270 */
[----:B------:R-:W-:Y:S01]  /*62f0*/  F2FP.TF32.F32.PACK_B R7, R7 ;  /* 0x00000007ff07723e */ /* 0x000fe200024050ff */
[----:B-1----:R-:W-:Y:S01]  /*6300*/  FMUL R9, R76, R23 ;  /* 0x000000174c097220 */ /* 0x002fe20000400000 */
[----:B------:R-:W-:-:S03]  /*6310*/  F2FP.TF32.F32.PACK_B R75, R75 ;  /* 0x0000004bff4b723e */ /* 0x000fc600024050ff */
[----:B------:R0:W-:Y:S01]  /*6320*/  @P1 STG.E desc[UR54][R4.64+0x160], R7 ;  /* 0x0001600704001986 */ /* 0x0001e2000c101936 */
[----:B------:R-:W-:Y:S02]  /*6330*/  F2FP.TF32.F32.PACK_B R77, R77 ;  /* 0x0000004dff4d723e */ /* 0x000fe400024050ff */
[----:B------:R-:W-:Y:S01]  /*6340*/  F2FP.TF32.F32.PACK_B R9, R9 ;  /* 0x00000009ff09723e */ /* 0x000fe200024050ff */
[----:B------:R-:W-:Y:S01]  /*6350*/  @P4 STG.E desc[UR54][R4.64+0x164], R71 ;  /* 0x0001644704004986 */ /* 0x000fe2000c101936 */
[C---:B------:R-:W-:Y:S02]  /*6360*/  ISETP.GT.AND P4, PT, R14.reuse, 0x68, PT ;  /* 0x000000680e00780c */ /* 0x040fe40003f84270 */
[----:B------:R-:W-:Y:S01]  /*6370*/  F2FP.TF32.F32.PACK_B R79, R79 ;  /* 0x0000004fff4f723e */ /* 0x000fe200024050ff */
[----:B------:R1:W-:Y:S01]  /*6380*/  @P5 STG.E desc[UR54][R2.64+0x180], R11 ;  /* 0x0001800b02005986 */ /* 0x0003e2000c101936 */
[----:B------:R-:W-:Y:S02]  /*6390*/  ISETP.GT.AND P5, PT, R14, 0x69, PT ;  /* 0x000000690e00780c */ /* 0x000fe40003fa4270 */
[----:B------:R-:W-:Y:S01]  /*63a0*/  F2FP.TF32.F32.PACK_B R81, R81 ;  /* 0x00000051ff51723e */ /* 0x000fe200024050ff */
[----:B------:R-:W-:Y:S01]  /*63b0*/  @P3 STG.E desc[UR54][R2.64+0x184], R73 ;  /* 0x0001844902003986 */ /* 0x000fe2000c101936 */
[----:B------:R-:W-:Y:S01]  /*63c0*/  ISETP.GT.AND P3, PT, R0, 0x8, P2 ;  /* 0x000000080000780c */ /* 0x000fe20001764270 */
[----:B0-----:R-:W-:Y:S01]  /*63d0*/  FMUL R7, R74, R23 ;  /* 0x000000174a077220 */ /* 0x001fe20000400000 */
[----:B------:R-:W-:-:S02]  /*63e0*/  ISETP.GT.AND P2, PT, R0, RZ, P4 ;  /* 0x000000ff0000720c */ /* 0x000fc40002744270 */
[C---:B------:R-:W-:Y:S02]  /*63f0*/  ISETP.GT.AND P1, PT, R0.reuse, RZ, P5 ;  /* 0x000000ff0000720c */ /* 0x040fe40002f24270 */
[----:B------:R-:W-:Y:S01]  /*6400*/  ISETP.GT.AND P4, PT, R0, 0x8, P4 ;  /* 0x000000080000780c */ /* 0x000fe20002784270 */
[----:B-1----:R-:W-:Y:S01]  /*6410*/  FMUL R11, R78, R23 ;  /* 0x000000174e0b7220 */ /* 0x002fe20000400000 */
[----:B------:R-:W-:Y:S02]  /*6420*/  ISETP.GT.AND P5, PT, R0, 0x8, P5 ;  /* 0x000000080000780c */ /* 0x000fe40002fa4270 */
[----:B------:R-:W-:Y:S02]  /*6430*/  F2FP.TF32.F32.PACK_B R7, R7 ;  /* 0x00000007ff07723e */ /* 0x000fe400024050ff */
[----:B------:R-:W-:Y:S02]  /*6440*/  F2FP.TF32.F32.PACK_B R11, R11 ;  /* 0x0000000bff0b723e */ /* 0x000fe400024050ff */
[----:B------:R-:W-:Y:S01]  /*6450*/  F2FP.TF32.F32.PACK_B R83, R83 ;  /* 0x00000053ff53723e */ /* 0x000fe200024050ff */
[----:B------:R0:W-:Y:S01]  /*6460*/  @P0 STG.E desc[UR54][R4.64+0x180], R7 ;  /* 0x0001800704000986 */ /* 0x0001e2000c101936 */
[----:B------:R-:W-:-:S02]  /*6470*/  ISETP.GT.AND P0, PT, R14, 0x79, PT ;  /* 0x000000790e00780c */ /* 0x000fc40003f04270 */
        /* <DEDUP_REMOVED lines=8> */
[----:B0-----:R-:W-:Y:S01]  /*6500*/  FMUL R7, R80, R23 ;  /* 0x0000001750077220 */ /* 0x001fe20000400000 */
[----:B------:R-:W-:-:S02]  /*6510*/  ISETP.GT.AND P1, PT, R14, 0x78, PT ;  /* 0x000000780e00780c */ /* 0x000fc40003f24270 */
[----:B------:R0:W-:Y:S01]  /*6520*/  @P4 STG.E desc[UR54][R4.64+0x1a0], R11 ;  /* 0x0001a00b04004986 */ /* 0x0001e2000c101936 */
[C---:B------:R-:W-:Y:S02]  /*6530*/  ISETP.GT.AND P4, PT, R0.reuse, RZ, P3 ;  /* 0x000000ff0000720c */ /* 0x040fe40001f84270 */
[----:B------:R-:W-:Y:S01]  /*6540*/  F2FP.TF32.F32.PACK_B R7, R7 ;  /* 0x00000007ff07723e */ /* 0x000fe200024050ff */
[----:B------:R-:W-:Y:S01]  /*6550*/  @P5 STG.E desc[UR54][R4.64+0x1a4], R79 ;  /* 0x0001a44f04005986 */ /* 0x000fe2000c101936 */
[----:B------:R-:W-:Y:S01]  /*6560*/  ISETP.GT.AND P5, PT, R0, RZ, P2 ;  /* 0x000000ff0000720c */ /* 0x000fe200017a4270 */
[----:B-1----:R-:W-:Y:S01]  /*6570*/  FMUL R9, R82, R23 ;  /* 0x0000001752097220 */ /* 0x002fe20000400000 */
[C---:B------:R-:W-:Y:S02]  /*6580*/  ISETP.GT.AND P3, PT, R0.reuse, 0x8, P3 ;  /* 0x000000080000780c */ /* 0x040fe40001f64270 */
[----:B------:R-:W-:Y:S02]  /*6590*/  ISETP.GT.AND P2, PT, R0, 0x8, P2 ;  /* 0x000000080000780c */ /* 0x000fe40001744270 */
[----:B------:R-:W-:Y:S01]  /*65a0*/  F2FP.TF32.F32.PACK_B R9, R9 ;  /* 0x00000009ff09723e */ /* 0x000fe200024050ff */
[----:B0-----:R-:W-:-:S02]  /*65b0*/  FMUL R11, R86, R23 ;  /* 0x00000017560b7220 */ /* 0x001fc40000400000 */
[----:B------:R-:W-:Y:S01]  /*65c0*/  @P4 STG.E desc[UR54][R2.64+0x1c0], R7 ;  /* 0x0001c00702004986 */ /* 0x000fe2000c101936 */
[C---:B------:R-:W-:Y:S02]  /*65d0*/  ISETP.GT.AND P4, PT, R0.reuse, RZ, P1 ;  /* 0x000000ff0000720c */ /* 0x040fe40000f84270 */
[C---:B------:R-:W-:Y:S01]  /*65e0*/  ISETP.GT.AND P1, PT, R0.reuse, 0x8, P1 ;  /* 0x000000080000780c */ /* 0x040fe20000f24270 */
[----:B------:R-:W-:Y:S01]  /*65f0*/  @P5 STG.E desc[UR54][R2.64+0x1c4], R81 ;  /* 0x0001c45102005986 */ /* 0x000fe2000c101936 */
[C---:B------:R-:W-:Y:S02]  /*6600*/  ISETP.GT.AND P5, PT, R0.reuse, RZ, P0 ;  /* 0x000000ff0000720c */ /* 0x040fe400007a4270 */
[----:B------:R-:W-:Y:S01]  /*6610*/  ISETP.GT.AND P0, PT, R0, 0x8, P0 ;  /* 0x000000080000780c */ /* 0x000fe20000704270 */
[----:B------:R-:W-:Y:S01]  /*6620*/  @P3 STG.E desc[UR54][R4.64+0x1c0], R9 ;  /* 0x0001c00904003986 */ /* 0x000fe2000c101936 */
[----:B------:R-:W-:-:S03]  /*6630*/  F2FP.TF32.F32.PACK_B R11, R11 ;  /* 0x0000000bff0b723e */ /* 0x000fc600024050ff */
[----:B------:R-:W-:Y:S04]  /*6640*/  @P2 STG.E desc[UR54][R4.64+0x1c4], R83 ;  /* 0x0001c45304002986 */ /* 0x000fe8000c101936 */
[----:B------:R-:W-:Y:S04]  /*6650*/  @P4 STG.E desc[UR54][R2.64+0x1e0], R13 ;  /* 0x0001e00d02004986 */ /* 0x000fe8000c101936 */
[----:B------:R0:W-:Y:S02]  /*6660*/  @P5 STG.E desc[UR54][R2.64+0x1e4], R85 ;  /* 0x0001e45502005986 */ /* 0x0001e4000c101936 */
[----:B0-----:R-:W-:-:S02]  /*6670*/  @P1 IMAD.MOV.U32 R2, RZ, RZ, R4 ;  /* 0x000000ffff021224 */ /* 0x001fc400078e0004 */
[----:B------:R-:W-:-:S05]  /*6680*/  @P1 IMAD.MOV.U32 R3, RZ, RZ, R5 ;  /* 0x000000ffff031224 */ /* 0x000fca00078e0005 */
[----:B------:R0:W-:Y:S04]  /*6690*/  @P1 STG.E desc[UR54][R2.64+0x1e0], R11 ;  /* 0x0001e00b02001986 */ /* 0x0001e8000c101936 */
[----:B------:R0:W-:Y:S02]  /*66a0*/  @P0 STG.E desc[UR54][R4.64+0x1e4], R87 ;  /* 0x0001e45704000986 */ /* 0x0001e4000c101936 */
.L_x_161:
[----:B------:R-:W-:Y:S05]  /*66b0*/  BSYNC B0 ;  /* 0x0000000000007941 */ /* 0x000fea0003800000 */
.L_x_35:
[----:B0-----:R-:W-:Y:S01]  /*66c0*/  IMAD.U32 R2, RZ, RZ, UR52 ;  /* 0x00000034ff027e24 */ /* 0x001fe2000f8e00ff */
[----:B------:R-:W-:Y:S01]  /*66d0*/  ULDC.64 UR4, c[0x0][0x650] ;  /* 0x0001940000047ab9 */ /* 0x000fe20000000a00 */
[----:B------:R-:W-:Y:S01]  /*66e0*/  IMAD.U32 R3, RZ, RZ, UR53 ;  /* 0x00000035ff037e24 */ /* 0x000fe2000f8e00ff */
[----:B------:R0:W-:Y:S01]  /*66f0*/  SYNCS.ARRIVE.TRANS64.A1T0 RZ, [R97+UR50], RZ ;  /* 0x000000ff61ff79a7 */ /* 0x0001e20008100032 */
[----:B------:R-:W-:Y:S01]  /*6700*/  PRMT R0, RZ, 0x7610, R0 ;  /* 0x00007610ff007816 */ /* 0x000fe20000000000 */
[----:B------:R-:W-:Y:S01]  /*6710*/  IMAD.MOV.U32 R18, RZ, RZ, -0x1 ;  /* 0xffffffffff127424 */ /* 0x000fe200078e00ff */
[----:B------:R-:W-:Y:S01]  /*6720*/  LEA R16, P0, R2, R16, 0x1 ;  /* 0x0000001002107211 */ /* 0x000fe200078008ff */
[----:B------:R-:W-:Y:S02]  /*6730*/  IMAD.MOV.U32 R2, RZ, RZ, -0x1 ;  /* 0xffffffffff027424 */ /* 0x000fe400078e00ff */
[----:B------:R-:W-:Y:S01]  /*6740*/  IMAD.MOV.U32 R19, RZ, RZ, -0x1 ;  /* 0xffffffffff137424 */ /* 0x000fe200078e00ff */
[----:B------:R-:W-:-:S02]  /*6750*/  IADD3.X R17, R17, UR41, RZ, P0, !PT ;  /* 0x0000002911117c10 */ /* 0x000fc400087fe4ff */
[----:B------:R-:W-:-:S04]  /*6760*/  ISETP.GE.U32.AND P0, PT, R16, UR4, PT ;  /* 0x0000000410007c0c */ /* 0x000fc8000bf06070 */
[----:B------:R-:W-:-:S13]  /*6770*/  ISETP.GE.U32.AND.EX P0, PT, R17, UR5, PT, P0 ;  /* 0x0000000511007c0c */ /* 0x000fda000bf06100 */
[----:B0-----:R-:W-:Y:S05]  /*6780*/  @P0 BRA `(.L_x_162) ;  /* 0x0000000400700947 */ /* 0x001fea0003800000 */
[----:B------:R-:W0:Y:S01]  /*6790*/  S2UR UR7, SR_CTAID.X ;  /* 0x00000000000779c3 */ /* 0x000e220000002500 */
[----:B------:R-:W-:Y:S01]  /*67a0*/  ULDC.64 UR4, c[0x0][0x628] ;  /* 0x00018a0000047ab9 */ /* 0x000fe20000000a00 */
[----:B------:R-:W-:Y:S01]  /*67b0*/  ULDC UR6, c[0x0][0x150] ;  /* 0x0000540000067ab9 */ /* 0x000fe20000000800 */
[----:B------:R-:W-:Y:S01]  /*67c0*/  ISETP.NE.U32.AND P0, PT, RZ, UR4, PT ;  /* 0x00000004ff007c0c */ /* 0x000fe2000bf05070 */
[----:B------:R-:W-:Y:S01]  /*67d0*/  ULDC UR15, c[0x0][0x630] ;  /* 0x00018c00000f7ab9 */ /* 0x000fe20000000800 */
[C---:B------:R-:W-:Y:S02]  /*67e0*/  R2UR UR17, R16.reuse ;  /* 0x00000000101172ca */ /* 0x040fe400000e0000 */
[----:B------:R-:W-:Y:S01]  /*67f0*/  ISETP.NE.AND.EX P0, PT, RZ, UR5, PT, P0 ;  /* 0x00000005ff007c0c */ /* 0x000fe2000bf05300 */
[----:B------:R-:W1:Y:S01]  /*6800*/  S2UR UR16, SR_CTAID.Y ;  /* 0x00000000001079c3 */ /* 0x000e620000002600 */
[----:B------:R-:W-:Y:S02]  /*6810*/  R2UR UR12, R16 ;  /* 0x00000000100c72ca */ /* 0x000fe400000e0000 */
[----:B------:R-:W-:-:S02]  /*6820*/  R2UR UR13, R17 ;  /* 0x00000000110d72ca */ /* 0x000fc400000e0000 */
[----:B0-----:R-:W-:-:S05]  /*6830*/  I2FP.F32.U32 R0, UR7 ;  /* 0x0000000700007c45 */ /* 0x001fca0008201000 */
[----:B------:R-:W-:Y:S01]  /*6840*/  FMUL R0, R0, UR6 ;  /* 0x0000000600007c20 */ /* 0x000fe20008400000 */
[----:B------:R-:W-:Y:S01]  /*6850*/  ULDC UR6, c[0x0][0x154] ;  /* 0x0000550000067ab9 */ /* 0x000fe20000000800 */
[----:B-1----:R-:W-:-:S04]  /*6860*/  I2FP.F32.U32 R2, UR16 ;  /* 0x0000001000027c45 */ /* 0x002fc80008201000 */
[----:B------:R-:W0:Y:S01]  /*6870*/  F2I.U32.TRUNC.NTZ R0, R0 ;  /* 0x0000000000007305 */ /* 0x000e22000020f000 */
[----:B------:R-:W-:Y:S01]  /*6880*/  FMUL R2, R2, UR6 ;  /* 0x0000000602027c20 */ /* 0x000fe20008400000 */
[----:B------:R-:W-:Y:S06]  /*6890*/  @!P0 BRA `(.L_x_163) ;  /* 0x0000000000308947 */ /* 0x000fec0003800000 */
        /* <DEDUP_REMOVED lines=12> */
.L_x_163:
[----:B------:R-:W-:Y:S01]  /*6960*/  USHF.R.U64 UR6, UR12, UR15, UR13 ;  /* 0x0000000f0c067299 */ /* 0x000fe2000800120d */
[----:B------:R-:W-:Y:S01]  /*6970*/  R2UR UR5, R17 ;  /* 0x00000000110572ca */ /* 0x000fe200000e0000 */
[----:B------:R-:W-:Y:S01]  /*6980*/  USHF.R.U32.HI UR4, URZ, UR15, UR13 ;  /* 0x0000000f3f047299 */ /* 0x000fe2000801160d */
[----:B------:R-:W1:Y:S01]  /*6990*/  F2I.U32.TRUNC.NTZ R2, R2 ;  /* 0x0000000200027305 */ /* 0x000e62000020f000 */
[----:B------:R-:W-:Y:S01]  /*69a0*/  UIADD3 UR9, UP0, URZ, -UR6, URZ ;  /* 0x800000063f097290 */ /* 0x000fe2000ff1e03f */
[----:B------:R-:W-:Y:S01]  /*69b0*/  ULDC.64 UR10, c[0x0][0x620] ;  /* 0x00018800000a7ab9 */ /* 0x000fe20000000a00 */
[----:B------:R-:W-:Y:S02]  /*69c0*/  ULDC UR14, c[0x0][0x608] ;  /* 0x00018200000e7ab9 */ /* 0x000fe40000000800 */
[----:B------:R-:W-:Y:S01]  /*69d0*/  UIADD3.X UR4, URZ, ~UR4, URZ, UP0, !UPT ;  /* 0x800000043f047290 */ /* 0x000fe200087fe43f */
[----:B------:R-:W-:Y:S01]  /*69e0*/  ULDC UR15, c[0x0][0x658] ;  /* 0x00019600000f7ab9 */ /* 0x000fe20000000800 */
[----:B------:R-:W-:-:S02]  /*69f0*/  ULDC UR12, c[0x0][0x144] ;  /* 0x00005100000c7ab9 */ /* 0x000fc40000000800 */
[----:B------:R-:W-:Y:S01]  /*6a00*/  UIMAD UR8, UR4, UR10, URZ ;  /* 0x0000000a040872a4 */ /* 0x000fe2000f8e023f */
[----:B------:R-:W-:Y:S02]  /*6a10*/  ULDC UR22, c[0x0][0x148] ;  /* 0x0000520000167ab9 */ /* 0x000fe40000000800 */
[----:B------:R-:W-:Y:S01]  /*6a20*/  UMOV UR4, UR17 ;  /* 0x0000001100047c82 */ /* 0x000fe20008000000 */
[----:B------:R-:W-:Y:S02]  /*6a30*/  UIMAD UR8, UR9, UR11, UR8 ;  /* 0x0000000b090872a4 */ /* 0x000fe4000f8e0208 */
[----:B------:R-:W-:Y:S01]  /*6a40*/  UIMAD.WIDE.U32 UR4, UR9, UR10, UR4 ;  /* 0x0000000a090472a5 */ /* 0x000fe2000f8e0004 */
[----:B0-----:R-:W-:Y:S01]  /*6a50*/  R2UR UR9, R0 ;  /* 0x00000000000972ca */ /* 0x001fe200000e0000 */
[----:B------:R-:W-:Y:S01]  /*6a60*/  ULDC UR20, c[0x0][0x648] ;  /* 0x0001920000147ab9 */ /* 0x000fe20000000800 */
[----:B-1----:R-:W-:Y:S01]  /*6a70*/  R2UR UR13, R2 ;  /* 0x00000000020d72ca */ /* 0x002fe200000e0000 */
[----:B------:R-:W-:Y:S01]  /*6a80*/  UIADD3 UR8, UR5, UR8, URZ ;  /* 0x0000000805087290 */ /* 0x000fe2000fffe03f */
[----:B------:R-:W-:-:S02]  /*6a90*/  ULDC UR21, c[0x0][0x638] ;  /* 0x00018e0000157ab9 */ /* 0x000fc40000000800 */
[----:B------:R-:W-:Y:S02]  /*6aa0*/  ULDC UR5, c[0x0][0x618] ;  /* 0x0001860000057ab9 */ /* 0x000fe40000000800 */
[----:B------:R-:W-:Y:S02]  /*6ab0*/  USHF.R.U64 UR10, UR4, UR5, UR8 ;  /* 0x00000005040a7299 */ /* 0x000fe40008001208 */
[----:B------:R-:W-:-:S03]  /*6ac0*/  USHF.R.U32.HI UR8, URZ, UR5, UR8 ;  /* 0x000000053f087299 */ /* 0x000fc60008011608 */
[----:B------:R-:W-:Y:S01]  /*6ad0*/  ULDC.64 UR4, c[0x0][0x640] ;  /* 0x0001900000047ab9 */ /* 0x000fe20000000a00 */
[----:B------:R-:W-:Y:S01]  /*6ae0*/  USHF.R.U64 UR11, UR10, UR14, UR8 ;  /* 0x0000000e0a0b7299 */ /* 0x000fe20008001208 */
[----:B------:R-:W-:Y:S01]  /*6af0*/  ISETP.NE.U32.AND P0, PT, RZ, UR4, PT ;  /* 0x00000004ff007c0c */ /* 0x000fe2000bf05070 */
[----:B------:R-:W-:Y:S02]  /*6b00*/  USHF.R.U32.HI UR8, URZ, UR14, UR8 ;  /* 0x0000000e3f087299 */ /* 0x000fe40008011608 */
[----:B------:R-:W-:Y:S01]  /*6b10*/  UIADD3 UR9, -UR9, URZ, URZ ;  /* 0x0000003f09097290 */ /* 0x000fe2000fffe13f */
[----:B------:R-:W-:Y:S01]  /*6b20*/  ISETP.NE.AND.EX P0, PT, RZ, UR5, PT, P0 ;  /* 0x00000005ff007c0c */ /* 0x000fe2000bf05300 */
[----:B------:R-:W-:Y:S02]  /*6b30*/  USHF.R.U64 UR17, UR11, UR15, UR8 ;  /* 0x0000000f0b117299 */ /* 0x000fe40008001208 */
[----:B------:R-:W-:Y:S02]  /*6b40*/  UIADD3 UR18, -UR13, URZ, URZ ;  /* 0x0000003f0d127290 */ /* 0x000fe4000fffe13f */
[----:B------:R-:W-:-:S02]  /*6b50*/  USHF.R.U32.HI UR15, URZ, UR15, UR8 ;  /* 0x0000000f3f0f7299 */ /* 0x000fc40008011608 */
[----:B------:R-:W-:Y:S01]  /*6b60*/  UIMAD UR19, UR12, UR9, UR7 ;  /* 0x000000090c1372a4 */ /* 0x000fe2000f8e0207 */
[----:B------:R-:W-:-:S05]  /*6b70*/  UMOV UR14, UR17 ;  /* 0x00000011000e7c82 */ /* 0x000fca0008000000 */
[----:B------:R-:W-:Y:S06]  /*6b80*/  @!P0 BRA `(.L_x_164) ;  /* 0x0000000000288947 */ /* 0x000fec0003800000 */
        /* <DEDUP_REMOVED lines=10> */
.L_x_164:
[----:B------:R-:W-:Y:S01]  /*6c30*/  UISETP.NE.AND UP0, UPT, UR38, URZ, UPT ;  /* 0x0000003f2600728c */ /* 0x000fe2000bf05270 */
[----:B------:R-:W-:Y:S01]  /*6c40*/  IMAD.MOV.U32 R0, RZ, RZ, 0x1 ;  /* 0x00000001ff007424 */ /* 0x000fe200078e00ff */
[----:B------:R-:W-:Y:S01]  /*6c50*/  USHF.R.U64 UR5, UR14, UR20, UR15 ;  /* 0x000000140e057299 */ /* 0x000fe2000800120f */
[----:B------:R-:W-:Y:S01]  /*6c60*/  IMAD.U32 R19, RZ, RZ, UR6 ;  /* 0x00000006ff137e24 */ /* 0x000fe2000f8e00ff */
[----:B------:R-:W-:Y:S02]  /*6c70*/  ULOP3.LUT UR4, UR11, UR47, URZ, 0xc0, !UPT ;  /* 0x0000002f0b047292 */ /* 0x000fe4000f8ec03f */
[----:B------:R-:W-:Y:S02]  /*6c80*/  UIADD3 UR7, -UR5, URZ, URZ ;  /* 0x0000003f05077290 */ /* 0x000fe4000fffe13f */
[----:B------:R-:W-:Y:S02]  /*6c90*/  UIMAD UR4, UR44, UR5, UR4 ;  /* 0x000000052c0472a4 */ /* 0x000fe4000f8e0204 */
[----:B------:R-:W-:-:S02]  /*6ca0*/  ULOP3.LUT UR10, UR10, UR43, URZ, 0xc0, !UPT ;  /* 0x0000002b0a0a7292 */ /* 0x000fc4000f8ec03f */
[----:B------:R-:W-:Y:S02]  /*6cb0*/  @UP0 UIMAD UR19, UR22, UR18, UR16 ;  /* 0x00000012161302a4 */ /* 0x000fe4000f8e0210 */
[----:B------:R-:W-:Y:S01]  /*6cc0*/  UIMAD UR5, UR7, UR21, UR17 ;  /* 0x00000015070572a4 */ /* 0x000fe2000f8e0211 */
[----:B------:R-:W-:Y:S02]  /*6cd0*/  ULDC UR8, c[0x0][0x600] ;  /* 0x0001800000087ab9 */ /* 0x000fe40000000800 */
[----:B------:R-:W-:Y:S01]  /*6ce0*/  ULDC UR7, c[0x0][0x610] ;  /* 0x0001840000077ab9 */ /* 0x000fe20000000800 */
[----:B------:R-:W-:Y:S02]  /*6cf0*/  UIMAD UR5, UR5, UR8, UR10 ;  /* 0x00000008050572a4 */ /* 0x000fe4000f8e020a */
[----:B------:R-:W-:-:S04]  /*6d00*/  UIMAD UR4, UR4, UR7, UR19 ;  /* 0x00000007040472a4 */ /* 0x000fc8000f8e0213 */
[----:B------:R-:W-:Y:S02]  /*6d10*/  USEL UR7, UR5, UR4, !UP0 ;  /* 0x0000000405077287 */ /* 0x000fe4000c000000 */
[----:B------:R-:W-:-:S04]  /*6d20*/  USEL UR4, UR4, UR5, !UP0 ;  /* 0x0000000504047287 */ /* 0x000fc8000c000000 */
[----:B------:R-:W-:Y:S02]  /*6d30*/  IMAD.U32 R2, RZ, RZ, UR7 ;  /* 0x00000007ff027e24 */ /* 0x000fe4000f8e00ff */
[----:B------:R-:W-:-:S07]  /*6d40*/  IMAD.U32 R18, RZ, RZ, UR4 ;  /* 0x00000004ff127e24 */ /* 0x000fce000f8e00ff */
.L_x_162:
[----:B------:R-:W-:Y:S01]  /*6d50*/  UIADD3 UR45, UR36, UR45, URZ ;  /* 0x0000002d242d7290 */ /* 0x000fe2000fffe03f */
[----:B------:R-:W-:Y:S02]  /*6d60*/  LOP3.LUT P0, RZ, R0, 0xff, RZ, 0xc0, !PT ;  /* 0x000000ff00ff7812 */ /* 0x000fe4000780c0ff */
[----:B------:R-:W-:Y:S01]  /*6d70*/  LOP3.LUT R100, R100, 0x1, RZ, 0x3c, !PT ;  /* 0x0000000164647812 */ /* 0x000fe200078e3cff */
[----:B------:R-:W-:Y:S02]  /*6d80*/  USHF.R.U32.HI UR4, URZ, 0x2, UR45 ;  /* 0x000000023f047899 */ /* 0x000fe4000801162d */
[----:B------:R-:W-:Y:S02]  /*6d90*/  UISETP.GT.U32.AND UP0, UPT, UR45, 0x3, UPT ;  /* 0x000000032d00788c */ /* 0x000fe4000bf04070 */
[----:B------:R-:W-:Y:S02]  /*6da0*/  ULOP3.LUT UR4, UR4, 0x1, URZ, 0xc0, !UPT ;  /* 0x0000000104047892 */ /* 0x000fe4000f8ec03f */
[----:B------:R-:W-:-:S02]  /*6db0*/  UISETP.LT.U32.AND UP0, UPT, UR36, 0x4, UP0 ;  /* 0x000000042400788c */ /* 0x000fc40008701070 */
[----:B------:R-:W-:Y:S02]  /*6dc0*/  UISETP.NE.U32.AND UP1, UPT, UR4, 0x1, UPT ;  /* 0x000000010400788c */ /* 0x000fe4000bf25070 */
[----:B------:R-:W-:Y:S02]  /*6dd0*/  USEL UR5, URZ, 0x1, !UP0 ;  /* 0x000000013f057887 */ /* 0x000fe4000c000000 */
[----:B------:R-:W-:Y:S02]  /*6de0*/  UISETP.GT.U32.AND UP1, UPT, UR36, 0x3, !UP1 ;  /* 0x000000032400788c */ /* 0x000fe4000cf24070 */
[----:B------:R-:W-:Y:S02]  /*6df0*/  ULOP3.LUT UR45, UR45, 0x3, URZ, 0xc0, !UPT ;  /* 0x000000032d2d7892 */ /* 0x000fe4000f8ec03f */
[----:B------:R-:W-:-:S04]  /*6e00*/  USEL UR4, URZ, 0x1, !UP1 ;  /* 0x000000013f047887 */ /* 0x000fc8000c800000 */
[----:B------:R-:W-:Y:S01]  /*6e10*/  ULOP3.LUT UR48, UR4, UR48, UR5, 0x96, !UPT ;  /* 0x0000003004307292 */ /* 0x000fe2000f8e9605 */
[----:B------:R-:W-:Y:S11]  /*6e20*/  @P0 BRA `(.L_x_165) ;  /* 0xffffffa800700947 */ /* 0x000ff6000383ffff */
[----:B------:R-:W-:Y:S05]  /*6e30*/  EXIT ;  /* 0x000000000000794d */ /* 0x000fea0003800000 */
.L_x_16:
[----:B------:R-:W-:-:S08]  /*6e40*/  ISETP.NE.AND P0, PT, RZ, UR6, PT ;  /* 0x00000006ff007c0c */ /* 0x000fd0000bf05270 */
[----:B-----5:R-:W0:-:S00]  /*6e50*/  USETMAXREG.DEALLOC.CTAPOOL 0x28 ;  /* 0x00000028000079c8 */ /* 0x020e0000080e0500 */
[----:B------:R-:W-:Y:S05]  /*6e60*/  @P0 EXIT ;  /* 0x000000000000094d */ /* 0x000fea0003800000 */
[----:B0-----:R-:W-:Y:S01]  /*6e70*/  LOP3.LUT P0, RZ, R0, 0xff, RZ, 0xc0, !PT ;  /* 0x000000ff00ff7812 */ /* 0x001fe2000780c0ff */
[----:B------:R-:W-:Y:S02]  /*6e80*/  IMAD.MOV.U32 R8, RZ, RZ, 0x1 ;  /* 0x00000001ff087424 */ /* 0x000fe400078e00ff */
[----:B------:R-:W-:-:S10]  /*6e90*/  IMAD.MOV.U32 R0, RZ, RZ, RZ ;  /* 0x000000ffff007224 */ /* 0x000fd400078e00ff */
[----:B------:R-:W-:Y:S05]  /*6ea0*/  @!P0 BRA `(.L_x_166) ;  /* 0x0000000c00648947 */ /* 0x000fea0003800000 */
[----:B------:R-:W0:Y:S01]  /*6eb0*/  S2UR UR8, SR_CgaCtaId ;  /* 0x00000000000879c3 */ /* 0x000e220000008800 */
[----:B------:R-:W-:Y:S01]  /*6ec0*/  LOP3.LUT P0, RZ, R3, 0x1f, RZ, 0xc0, !PT ;  /* 0x0000001f03ff7812 */ /* 0x000fe2000780c0ff */
[----:B------:R-:W-:Y:S01]  /*6ed0*/  ULDC UR5, c[0x0][0x658] ;  /* 0x0001960000057ab9 */ /* 0x000fe20000000800 */
[----:B------:R-:W-:Y:S01]  /*6ee0*/  UMOV UR6, 0xffffffff ;  /* 0xffffffff00067882 */ /* 0x000fe20000000000 */
[----:B------:R-:W-:Y:S01]  /*6ef0*/  BSSY B0, `(.L_x_166) ;  /* 0x00000d4000007945 */ /* 0x000fe20003800000 */
[----:B------:R-:W-:Y:S01]  /*6f00*/  USHF.L.U32 UR6, UR6, UR5, URZ ;  /* 0x0000000506067299 */ /* 0x000fe2000800063f */
[C---:B------:R-:W-:Y:S01]  /*6f10*/  ISETP.NE.AND P3, PT, R4.reuse, RZ, PT ;  /* 0x000000ff0400720c */ /* 0x040fe20003f65270 */
[----:B------:R-:W-:Y:S01]  /*6f20*/  IMAD.MOV.U32 R10, RZ, RZ, 0x1 ;  /* 0x00000001ff0a7424 */ /* 0x000fe200078e00ff */
[----:B------:R-:W-:Y:S01]  /*6f30*/  ISETP.NE.OR P0, PT, R4, RZ, !P0 ;  /* 0x000000ff0400720c */ /* 0x000fe20004705670 */
[----:B------:R-:W-:Y:S01]  /*6f40*/  IMAD.MOV.U32 R8, RZ, RZ, 0x1 ;  /* 0x00000001ff087424 */ /* 0x000fe200078e00ff */
[----:B------:R-:W-:Y:S01]  /*6f50*/  ULDC UR4, c[0x0][0x600] ;  /* 0x0001800000047ab9 */ /* 0x000fe20000000800 */
[----:B------:R-:W-:Y:S01]  /*6f60*/  IMAD.MOV.U32 R0, RZ, RZ, RZ ;  /* 0x000000ffff007224 */ /* 0x000fe200078e00ff */
[----:B------:R-:W-:Y:S01]  /*6f70*/  UMOV UR7, 0x1 ;  /* 0x0000000100077882 */ /* 0x000fe20000000000 */
[----:B------:R-:W-:-:S02]  /*6f80*/  UIADD3 UR21, UR37, 0x1, URZ ;  /* 0x0000000125157890 */ /* 0x000fc4000fffe03f */
[----:B------:R-:W-:Y:S02]  /*6f90*/  ULOP3.LUT UR13, UR40, 0x2, URZ, 0xfc, !UPT ;  /* 0x00000002280d7892 */ /* 0x000fe4000f8efc3f */
[----:B------:R-:W-:Y:S02]  /*6fa0*/  UIADD3 UR4, UR4, -0x1, URZ ;  /* 0xffffffff04047890 */ /* 0x000fe4000fffe03f */
[----:B------:R-:W-:Y:S02]  /*6fb0*/  USHF.L.U32 UR5, UR7, UR5, URZ ;  /* 0x0000000507057299 */ /* 0x000fe4000800063f */
[----:B------:R-:W-:Y:S01]  /*6fc0*/  ULOP3.LUT UR6, URZ, UR6, URZ, 0x33, !UPT ;  /* 0x000000063f067292 */ /* 0x000fe2000f8e333f */
[----:B------:R-:W-:Y:S01]  /*6fd0*/  ULDC.64 UR30, c[0x0][0x198] ;  /* 0x00006600001e7ab9 */ /* 0x000fe20000000a00 */
[----:B0-----:R-:W-:-:S10]  /*6fe0*/  IMAD.U32 R9, RZ, RZ, UR8 ;  /* 0x00000008ff097e24 */ /* 0x001fd4000f8e00ff */
.L_x_178:
[----:B------:R-:W-:-:S03]  /*6ff0*/  UMOV UR7, 0xffffffff ;  /* 0xffffffff00077882 */ /* 0x000fc60000000000 */
[----:B------:R-:W-:Y:S05]  /*7000*/  BRA.DIV UR7, `(.L_x_167) ;  /* 0x0000001207247947 */ /* 0x000fea000b800000 */
[----:B------:R-:W-:-:S13]  /*7010*/  ELECT P6, URZ, PT ;  /* 0x00000000003f782f */ /* 0x000fda00038c0000 */
.L_x_191:
[----:B------:R-:W0:Y:S01]  /*7020*/  LDC R3, c[0x0][0x28c] ;  /* 0x0000a300ff037b82 */ /* 0x000e220000000800 */
[----:B------:R-:W-:Y:S01]  /*7030*/  BSSY B1, `(.L_x_168) ;  /* 0x0000049000017945 */ /* 0x000fe20003800000 */
[----:B0-----:R-:W-:-:S13]  /*7040*/  ISETP.LT.OR P6, PT, R3, 0x1, !P6 ;  /* 0x000000010300780c */ /* 0x001fda00077c1670 */
[----:B------:R-:W-:Y:S05]  /*7050*/  @P6 BRA `(.L_x_169) ;  /* 0x0000000400186947 */ /* 0x000fea0003800000 */
[----:B------:R-:W-:Y:S02]  /*7060*/  IMAD R9, R18, 0x8, R9 ;  /* 0x0000000812097824 */ /* 0x000fe400078e0209 */
[----:B------:R-:W-:Y:S02]  /*7070*/  IMAD.SHL.U32 R7, R2, 0x80, RZ ;  /* 0x0000008002077824 */ /* 0x000fe400078e00ff */
[----:B------:R-:W-:Y:S02]  /*7080*/  IMAD.MOV.U32 R13, RZ, RZ, RZ ;  /* 0x000000ffff0d7224 */ /* 0x000fe400078e00ff */
[----:B------:R-:W-:Y:S02]  /*7090*/  IMAD.U32 R14, RZ, RZ, UR21 ;  /* 0x00000015ff0e7e24 */ /* 0x000fe4000f8e00ff */
[----:B------:R-:W-:Y:S02]  /*70a0*/  IMAD.MOV.U32 R2, RZ, RZ, R8 ;  /* 0x000000ffff027224 */ /* 0x000fe400078e0008 */
[----:B------:R-:W-:-:S02]  /*70b0*/  IMAD.MOV.U32 R4, RZ, RZ, R0 ;  /* 0x000000ffff047224 */ /* 0x000fc400078e0000 */
[----:B------:R-:W-:-:S07]  /*70c0*/  IMAD.SHL.U32 R6, R9, 0x8, RZ ;  /* 0x0000000809067824 */ /* 0x000fce00078e00ff */
.L_x_173:
[----:B------:R-:W0:Y:S01]  /*70d0*/  S2UR UR7, SR_CgaCtaId ;  /* 0x00000000000779c3 */ /* 0x000e220000008800 */
[----:B------:R-:W-:Y:S02]  /*70e0*/  MOV R12, 0x400 ;  /* 0x00000400000c7802 */ /* 0x000fe40000000f00 */
[----:B------:R-:W-:-:S05]  /*70f0*/  SHF.L.U32 R3, R2, 0x1f, RZ ;  /* 0x0000001f02037819 */ /* 0x000fca00000006ff */
[----:B------:R-:W1:Y:S01]  /*7100*/  @!P3 LDC R5, c[0x0][0x500] ;  /* 0x00014000ff05bb82 */ /* 0x000e620000000800 */
[----:B0-----:R-:W-:-:S05]  /*7110*/  IMAD.U32 R9, RZ, RZ, UR7 ;  /* 0x00000007ff097e24 */ /* 0x001fca000f8e00ff */
[----:B------:R-:W-:-:S05]  /*7120*/  LEA R11, R9, R12, 0x18 ;  /* 0x0000000c090b7211 */ /* 0x000fca00078ec0ff */
[----:B------:R-:W-:-:S04]  /*7130*/  IMAD R12, R4, 0x8, R11 ;  /* 0x00000008040c7824 */ /* 0x000fc800078e020b */
[----:B------:R-:W0:Y:S02]  /*7140*/  SYNCS.PHASECHK.TRANS64.TRYWAIT P1, [R12+URZ+0x20], R3 ;  /* 0x000020030c0075a7 */ /* 0x000e24000802017f */
[----:B01----:R-:W-:Y:S05]  /*7150*/  @!P1 BRA `(.L_x_170) ;  /* 0x0000000c00f09947 */ /* 0x003fea0003800000 */
.L_x_192:
[----:B------:R-:W-:Y:S01]  /*7160*/  UPRMT UR7, UR13, 0x9910, URZ ;  /* 0x000099100d077896 */ /* 0x000fe2000800003f */
[----:B------:R1:W-:Y:S03]  /*7170*/  @!P3 SYNCS.ARRIVE.TRANS64 RZ, [R12+URZ], R5 ;  /* 0x000000050cffb9a7 */ /* 0x0003e6000800003f */
[----:B------:R-:W-:-:S06]  /*7180*/  UISETP.NE.AND UP0, UPT, UR7, 0x2, UPT ;  /* 0x000000020700788c */ /* 0x000fcc000bf05270 */
[----:B------:R-:W-:-:S13]  /*7190*/  PLOP3.LUT P1, PT, PT, PT, UP0, 0x80, 0x0 ;  /* 0x000000000000781c */ /* 0x000fda0003f2f008 */
[----:B-1----:R-:W-:Y:S05]  /*71a0*/  @P1 BRA `(.L_x_171) ;  /* 0x0000000000041947 */ /* 0x002fea0003800000 */
[----:B------:R-:W-:Y:S01]  /*71b0*/  BPT.TRAP 0x1 ;  /* 0x000000040000795c */ /* 0x000fe20000300000 */
.L_x_171:
[----:B------:R-:W-:Y:S05]  /*71c0*/  @P0 BRA `(.L_x_172) ;  /* 0x0000000000040947 */ /* 0x000fea0003800000 */
[----:B------:R-:W-:Y:S01]  /*71d0*/  BPT.TRAP 0x1 ;  /* 0x000000040000795c */ /* 0x000fe20000300000 */
.L_x_172:
[----:B0-----:R-:W-:Y:S01]  /*71e0*/  IMAD R3, R4, 0x10, R9 ;  /* 0x0000001004037824 */ /* 0x001fe200078e0209 */
[----:B------:R-:W-:Y:S01]  /*71f0*/  R2UR UR34, R13 ;  /* 0x000000000d2272ca */ /* 0x000fe200000e0000 */
[----:B------:R-:W-:Y:S01]  /*7200*/  VIADD R14, R14, 0xffffffff ;  /* 0xffffffff0e0e7836 */ /* 0x000fe20000000000 */
[----:B------:R-:W-:Y:S01]  /*7210*/  R2UR UR33, R12 ;  /* 0x000000000c2172ca */ /* 0x000fe200000e0000 */
[----:B------:R-:W-:Y:S01]  /*7220*/  IMAD.SHL.U32 R3, R3, 0x100, RZ ;  /* 0x0000010003037824 */ /* 0x000fe200078e00ff */
[----:B------:R-:W-:Y:S01]  /*7230*/  R2UR UR36, R19 ;  /* 0x00000000132472ca */ /* 0x000fe200000e0000 */
[----:B------:R-:W-:Y:S01]  /*7240*/  UIADD3 UR14, UP0, UR30, 0xf0, URZ ;  /* 0x000000f01e0e7890 */ /* 0x000fe2000ff1e03f */
[----:B------:R-:W-:Y:S01]  /*7250*/  R2UR UR35, R6 ;  /* 0x00000000062372ca */ /* 0x000fe200000e0000 */
[--C-:B------:R-:W-:Y:S01]  /*7260*/  IMAD R3, R3, 0x4, R11.reuse ;  /* 0x0000000403037824 */ /* 0x100fe200078e020b */
[----:B------:R-:W-:Y:S01]  /*7270*/  R2UR UR19, R7 ;  /* 0x00000000071372ca */ /* 0x000fe200000e0000 */
[----:B------:R-:W-:Y:S01]  /*7280*/  IMAD R11, R4, 0x8000, R11 ;  /* 0x00008000040b7824 */ /* 0x000fe200078e020b */
[----:B------:R-:W-:Y:S01]  /*7290*/  UIADD3 UR42, UP1, UR30, 0x1f0, URZ ;  /* 0x000001f01e2a7890 */ /* 0x000fe2000ff3e03f */
[----:B------:R-:W-:Y:S01]  /*72a0*/  ISETP.GT.AND P2, PT, R14, 0x1, PT ;  /* 0x000000010e00780c */ /* 0x000fe20003f44270 */
[----:B------:R-:W-:Y:S01]  /*72b0*/  UIADD3.X UR15, URZ, UR31, URZ, UP0, !UPT ;  /* 0x0000001f3f0f7290 */ /* 0x000fe200087fe43f */
[----:B------:R-:W-:Y:S01]  /*72c0*/  R2UR UR24, R3 ;  /* 0x00000000031872ca */ /* 0x000fe200000e0000 */
[----:B------:R-:W-:Y:S01]  /*72d0*/  UIADD3 UR26, UR34, 0x20, URZ ;  /* 0x00000020221a7890 */ /* 0x000fe2000fffe03f */
[----:B------:R-:W-:Y:S01]  /*72e0*/  R2UR UR8, R11 ;  /* 0x000000000b0872ca */ /* 0x000fe200000e0000 */
[----:B------:R-:W-:Y:S01]  /*72f0*/  UIADD3.X UR43, URZ, UR31, URZ, UP1, !UPT ;  /* 0x0000001f3f2b7290 */ /* 0x000fe20008ffe43f */
[----:B------:R-:W-:Y:S01]  /*7300*/  VIADD R4, R4, 0x1 ;  /* 0x0000000104047836 */ /* 0x000fe20000000000 */
[----:B------:R-:W-:Y:S01]  /*7310*/  UMOV UR7, 0xff0000 ;  /* 0x00ff000000077882 */ /* 0x000fe20000000000 */
[----:B------:R-:W-:Y:S01]  /*7320*/  UMOV UR22, 0x0 ;  /* 0x0000000000167882 */ /* 0x000fe20000000000 */
[----:B------:R-:W-:Y:S01]  /*7330*/  UMOV UR23, 0x10000000 ;  /* 0x1000000000177882 */ /* 0x000fe20000000000 */
[----:B------:R-:W-:Y:S01]  /*7340*/  UMOV UR25, UR33 ;  /* 0x0000002100197c82 */ /* 0x000fe20008000000 */
[----:B------:R-:W-:Y:S01]  /*7350*/  ISETP.NE.AND P1, PT, R4, 0x4, PT ;  /* 0x000000040400780c */ /* 0x000fe20003f25270 */
[----:B------:R-:W-:Y:S01]  /*7360*/  UMOV UR28, UR36 ;  /* 0x00000024001c7c82 */ /* 0x000fe20008000000 */
[----:B------:R-:W-:Y:S01]  /*7370*/  UMOV UR27, UR35 ;  /* 0x00000023001b7c82 */ /* 0x000fe20008000000 */
[----:B------:R-:W-:Y:S01]  /*7380*/  UMOV UR17, UR33 ;  /* 0x0000002100117c82 */ /* 0x000fe20008000000 */
[----:B------:R-:W-:Y:S01]  /*7390*/  UIADD3 UR32, UR24, 0x180, URZ ;  /* 0x0000018018207890 */ /* 0x000fe2000fffe03f */
[----:B------:R-:W-:Y:S01]  /*73a0*/  SEL R3, RZ, 0x1, P1 ;  /* 0x00000001ff037807 */ /* 0x000fe20000800000 */
[----:B------:R-:W-:Y:S01]  /*73b0*/  UIADD3 UR24, UR24, 0x2180, URZ ;  /* 0x0000218018187890 */ /* 0x000fe2000fffe03f */
[----:B------:R-:W-:Y:S01]  /*73c0*/  VIADD R13, R13, 0x40 ;  /* 0x000000400d0d7836 */ /* 0x000fe20000000000 */
[----:B------:R-:W-:Y:S01]  /*73d0*/  UIADD3 UR16, UR8, 0x10180, URZ ;  /* 0x0001018008107890 */ /* 0x000fe2000fffe03f */
[----:B------:R-:W-:Y:S01]  /*73e0*/  LOP3.LUT R2, R2, R3, RZ, 0x3c, !PT ;  /* 0x0000000302027212 */ /* 0x000fe200078e3cff */
[----:B------:R-:W-:Y:S01]  /*73f0*/  UIADD3 UR8, UR8, 0x14180, URZ ;  /* 0x0001418008087890 */ /* 0x000fe2000fffe03f */
[----:B------:R-:W-:Y:S01]  /*7400*/  SEL R4, R4, RZ, P1 ;  /* 0x000000ff04047207 */ /* 0x000fe20000800000 */
[----:B------:R-:W-:Y:S01]  /*7410*/  UMOV UR18, UR34 ;  /* 0x0000002200127c82 */ /* 0x000fe20008000000 */
[----:B------:R-:W-:Y:S01]  /*7420*/  UMOV UR20, UR36 ;  /* 0x0000002400147c82 */ /* 0x000fe20008000000 */
[----:B------:R0:W-:Y:S01]  /*7430*/  UTMALDG.3D.MULTICAST [UR32], [UR14], UR7, desc[UR22] ;  /* 0x000016200e0073b4 */ /* 0x0001e20008011807 */
[----:B------:R-:W-:Y:S01]  /*7440*/  UMOV UR9, UR33 ;  /* 0x0000002100097c82 */ /* 0x000fe20008000000 */
[----:B------:R-:W-:Y:S01]  /*7450*/  UMOV UR11, UR19 ;  /* 0x00000013000b7c82 */ /* 0x000fe20008000000 */
[----:B------:R-:W-:Y:S01]  /*7460*/  UMOV UR12, UR36 ;  /* 0x00000024000c7c82 */ /* 0x000fe20008000000 */
[----:B------:R-:W-:Y:S01]  /*7470*/  UMOV UR10, UR26 ;  /* 0x0000001a000a7c82 */ /* 0x000fe20008000000 */
[----:B------:R0:W-:Y:S01]  /*7480*/  UTMALDG.3D.MULTICAST [UR24], [UR14], UR7, desc[UR22] ;  /* 0x000016180e0073b4 */ /* 0x0001e20008011807 */
[----:B------:R0:W-:Y:S01]  /*7490*/  UTMALDG.3D [UR16], [UR42], desc[UR22] ;  /* 0x000016102a0075b4 */ /* 0x0001e20008011000 */
[----:B------:R0:W-:Y:S02]  /*74a0*/  UTMALDG.3D [UR8], [UR42], desc[UR22] ;  /* 0x000016082a0075b4 */ /* 0x0001e40008011000 */
[----:B0-----:R-:W-:Y:S05]  /*74b0*/  @P2 BRA `(.L_x_173) ;  /* 0xfffffffc00042947 */ /* 0x001fea000383ffff */
.L_x_169:
[----:B------:R-:W-:Y:S05]  /*74c0*/  BSYNC B1 ;  /* 0x0000000000017941 */ /* 0x000fea0003800000 */
.L_x_168:
[----:B------:R-:W-:Y:S01]  /*74d0*/  LOP3.LUT P4, RZ, R10, 0xff, RZ, 0xc0, !PT ;  /* 0x000000ff0aff7812 */ /* 0x000fe2000788c0ff */
[----:B------:R-:W-:Y:S01]  /*74e0*/  VIADD R0, R0, UR37 ;  /* 0x0000002500007c36 */ /* 0x000fe20008000000 */
[----:B------:R-:W-:Y:S01]  /*74f0*/  ULDC.64 UR8, c[0x0][0x650] ;  /* 0x0001940000087ab9 */ /* 0x000fe20000000a00 */
[----:B------:R-:W-:Y:S01]  /*7500*/  IMAD.U32 R3, RZ, RZ, UR37 ;  /* 0x00000025ff037e24 */ /* 0x000fe2000f8e00ff */
[----:B------:R-:W-:Y:S01]  /*7510*/  BSSY B1, `(.L_x_174) ;  /* 0x000006f000017945 */ /* 0x000fe20003800000 */
[----:B------:R-:W-:Y:S01]  /*7520*/  IMAD.MOV.U32 R18, RZ, RZ, -0x1 ;  /* 0xffffffffff127424 */ /* 0x000fe200078e00ff */
[----:B------:R-:W-:Y:S01]  /*7530*/  SHF.R.U32.HI R2, RZ, 0x2, R0 ;  /* 0x00000002ff027819 */ /* 0x000fe20000011600 */
[----:B------:R-:W-:Y:S01]  /*7540*/  IMAD.MOV.U32 R19, RZ, RZ, -0x1 ;  /* 0xffffffffff137424 */ /* 0x000fe200078e00ff */
[----:B------:R-:W-:Y:S02]  /*7550*/  ISETP.GT.U32.AND P1, PT, R0, 0x3, PT ;  /* 0x000000030000780c */ /* 0x000fe40003f24070 */
[----:B------:R-:W-:-:S02]  /*7560*/  LOP3.LUT R2, R2, 0x1, RZ, 0xc0, !PT ;  /* 0x0000000102027812 */ /* 0x000fc400078ec0ff */
[C---:B------:R-:W-:Y:S01]  /*7570*/  ISETP.LT.U32.AND P1, PT, R3.reuse, 0x4, P1 ;  /* 0x000000040300780c */ /* 0x040fe20000f21070 */
[----:B------:R-:W0:Y:S01]  /*7580*/  @P4 S2R R9, SR_CgaCtaId ;  /* 0x0000000000094919 */ /* 0x000e220000008800 */
[----:B------:R-:W-:Y:S02]  /*7590*/  @P4 MOV R4, 0x400 ;  /* 0x0000040000044802 */ /* 0x000fe40000000f00 */
[----:B------:R-:W-:Y:S02]  /*75a0*/  ISETP.NE.U32.AND P2, PT, R2, 0x1, PT ;  /* 0x000000010200780c */ /* 0x000fe40003f45070 */
[----:B------:R-:W-:Y:S02]  /*75b0*/  LOP3.LUT R0, R0, 0x3, RZ, 0xc0, !PT ;  /* 0x0000000300007812 */ /* 0x000fe400078ec0ff */
[----:B------:R-:W-:Y:S02]  /*75c0*/  ISETP.GT.U32.AND P2, PT, R3, 0x3, !P2 ;  /* 0x000000030300780c */ /* 0x000fe40005744070 */
[----:B------:R-:W-:-:S02]  /*75d0*/  SEL R3, RZ, 0x1, !P1 ;  /* 0x00000001ff037807 */ /* 0x000fc40004800000 */
[----:B------:R-:W-:Y:S02]  /*75e0*/  SEL R2, RZ, 0x1, !P2 ;  /* 0x00000001ff027807 */ /* 0x000fe40005000000 */
[----:B------:R-:W-:Y:S02]  /*75f0*/  PRMT R10, RZ, 0x7610, R10 ;  /* 0x00007610ff0a7816 */ /* 0x000fe4000000000a */
[--C-:B------:R-:W-:Y:S01]  /*7600*/  LOP3.LUT R8, R2, R8, R3.reuse, 0x96, !PT ;  /* 0x0000000802087212 */ /* 0x100fe200078e9603 */
[----:B------:R-:W-:Y:S01]  /*7610*/  IMAD.MOV.U32 R2, RZ, RZ, -0x1 ;  /* 0xffffffffff027424 */ /* 0x000fe200078e00ff */
[----:B------:R-:W-:Y:S02]  /*7620*/  PRMT R3, RZ, 0x7610, R3 ;  /* 0x00007610ff037816 */ /* 0x000fe40000000003 */
[----:B0-----:R-:W-:-:S04]  /*7630*/  @P4 LEA R4, R9, R4, 0x18 ;  /* 0x0000000409044211 */ /* 0x001fc800078ec0ff */
[----:B------:R0:W-:Y:S01]  /*7640*/  @P4 SYNCS.ARRIVE.TRANS64.A1T0 RZ, [R4+URZ+0x78], RZ ;  /* 0x000078ff04ff49a7 */ /* 0x0001e2000810003f */
[----:B------:R-:W-:-:S04]  /*7650*/  IADD3 R16, P4, R16, UR52, RZ ;  /* 0x0000003410107c10 */ /* 0x000fc8000ff9e0ff */
[----:B------:R-:W-:Y:S02]  /*7660*/  IADD3.X R17, R17, UR39, RZ, P4, !PT ;  /* 0x0000002711117c10 */ /* 0x000fe4000a7fe4ff */
        /* <DEDUP_REMOVED lines=8> */
[----:B------:R-:W-:Y:S01]  /*76f0*/  ULDC UR14, c[0x0][0x154] ;  /* 0x00005500000e7ab9 */ /* 0x000fe20000000800 */
[----:B------:R-:W-:Y:S01]  /*7700*/  IMAD.MOV.U32 R2, RZ, RZ, R16 ;  /* 0x000000ffff027224 */ /* 0x000fe200078e0010 */
[----:B------:R-:W-:Y:S01]  /*7710*/  ISETP.NE.AND.EX P1, PT, RZ, UR9, PT, P1 ;  /* 0x00000009ff007c0c */ /* 0x000fe2000bf25310 */
[----:B------:R-:W1:Y:S01]  /*7720*/  S2UR UR12, SR_CTAID.Y ;  /* 0x00000000000c79c3 */ /* 0x000e620000002600 */
[----:B0-----:R-:W-:-:S05]  /*7730*/  I2FP.F32.U32 R3, UR7 ;  /* 0x0000000700037c45 */ /* 0x001fca0008201000 */
[----:B------:R-:W-:Y:S01]  /*7740*/  FMUL R12, R3, UR10 ;  /* 0x0000000a030c7c20 */ /* 0x000fe20008400000 */
[----:B------:R-:W-:-:S05]  /*7750*/  IMAD.MOV.U32 R3, RZ, RZ, R17 ;  /* 0x000000ffff037224 */ /* 0x000fca00078e0011 */
[----:B------:R-:W-:Y:S05]  /*7760*/  @!P1 BRA `(.L_x_176) ;  /* 0x0000000000289947 */ /* 0x000fea0003800000 */
[----:B------:R-:W-:Y:S02]  /*7770*/  ULDC UR10, c[0x0][0x634] ;  /* 0x00018d00000a7ab9 */ /* 0x000fe40000000800 */
[----:B------:R-:W-:-:S05]  /*7780*/  IADD3 R7, P1, R16, UR10, RZ ;  /* 0x0000000a10077c10 */ /* 0x000fca000ff3e0ff */
[----:B------:R-:W-:-:S04]  /*7790*/  IMAD.X R11, RZ, RZ, R17, P1 ;  /* 0x000000ffff0b7224 */ /* 0x000fc800008e0611 */
[----:B------:R-:W-:-:S04]  /*77a0*/  IMAD.WIDE.U32 R4, R11, UR8, RZ ;  /* 0x000000080b047c25 */ /* 0x000fc8000f8e00ff */
[----:B------:R-:W-:-:S04]  /*77b0*/  IMAD.WIDE.U32 R4, P1, R7, UR9, R4 ;  /* 0x0000000907047c25 */ /* 0x000fc8000f820004 */
[----:B------:R-:W-:-:S04]  /*77c0*/  IMAD.WIDE.U32 R6, R7, UR8, RZ ;  /* 0x0000000807067c25 */ /* 0x000fc8000f8e00ff */
[----:B------:R-:W-:Y:S01]  /*77d0*/  IMAD.X R3, RZ, RZ, RZ, P1 ;  /* 0x000000ffff037224 */ /* 0x000fe200008e06ff */
[----:B------:R-:W-:Y:S01]  /*77e0*/  IADD3 RZ, P1, R7, R4, RZ ;  /* 0x0000000407ff7210 */ /* 0x000fe20007f3e0ff */
[----:B------:R-:W-:-:S04]  /*77f0*/  IMAD.MOV.U32 R2, RZ, RZ, R5 ;  /* 0x000000ffff027224 */ /* 0x000fc800078e0005 */
[----:B------:R-:W-:-:S08]  /*7800*/  IMAD.WIDE.U32.X R2, R11, UR9, R2, P1 ;  /* 0x000000090b027c25 */ /* 0x000fd000088e0402 */
.L_x_176:
[--C-:B------:R-:W-:Y:S01]  /*7810*/  SHF.R.U64 R19, R2, UR11, R3.reuse ;  /* 0x0000000b02137c19 */ /* 0x100fe20008001203 */
[----:B------:R-:W0:Y:S01]  /*7820*/  F2I.U32.TRUNC.NTZ R12, R12 ;  /* 0x0000000c000c7305 */ /* 0x000e22000020f000 */
[----:B------:R-:W-:Y:S01]  /*7830*/  SHF.R.U32.HI R2, RZ, UR11, R3 ;  /* 0x0000000bff027c19 */ /* 0x000fe20008011603 */
[----:B------:R-:W-:Y:S01]  /*7840*/  ULDC.64 UR8, c[0x0][0x620] ;  /* 0x0001880000087ab9 */ /* 0x000fe20000000a00 */
[----:B------:R-:W-:Y:S01]  /*7850*/  IADD3 R5, P1, RZ, -R19, RZ ;  /* 0x80000013ff057210 */ /* 0x000fe20007f3e0ff */
[----:B------:R-:W3:Y:S01]  /*7860*/  LDC R11, c[0x0][0x610] ;  /* 0x00018400ff0b7b82 */ /* 0x000ee20000000800 */
[----:B-1----:R-:W-:Y:S01]  /*7870*/  I2FP.F32.U32 R4, UR12 ;  /* 0x0000000c00047c45 */ /* 0x002fe20008201000 */
[----:B------:R-:W-:Y:S01]  /*7880*/  ULDC UR11, c[0x0][0x658] ;  /* 0x00019600000b7ab9 */ /* 0x000fe20000000800 */
[----:B------:R-:W-:Y:S01]  /*7890*/  ULDC UR16, c[0x0][0x648] ;  /* 0x0001920000107ab9 */ /* 0x000fe20000000800 */
[----:B------:R-:W-:Y:S02]  /*78a0*/  IMAD.X R2, RZ, RZ, ~R2, P1 ;  /* 0x000000ffff027224 */ /* 0x000fe400008e0e02 */
[----:B------:R-:W-:Y:S01]  /*78b0*/  FMUL R6, R4, UR14 ;  /* 0x0000000e04067c20 */ /* 0x000fe20008400000 */
[----:B------:R-:W-:Y:S01]  /*78c0*/  ULDC.64 UR14, c[0x0][0x640] ;  /* 0x00019000000e7ab9 */ /* 0x000fe20000000a00 */
[----:B------:R-:W-:Y:S01]  /*78d0*/  IMAD R4, R2, UR8, RZ ;  /* 0x0000000802047c24 */ /* 0x000fe2000f8e02ff */
[----:B------:R-:W-:Y:S01]  /*78e0*/  ISETP.NE.U32.AND P1, PT, RZ, UR14, PT ;  /* 0x0000000eff007c0c */ /* 0x000fe2000bf25070 */
[C---:B------:R-:W-:Y:S01]  /*78f0*/  IMAD.WIDE.U32 R2, R5.reuse, UR8, R16 ;  /* 0x0000000805027c25 */ /* 0x040fe2000f8e0010 */
[----:B0-----:R-:W-:Y:S01]  /*7900*/  R2UR UR8, R12 ;  /* 0x000000000c0872ca */ /* 0x001fe200000e0000 */
[----:B------:R-:W0:Y:S01]  /*7910*/  F2I.U32.TRUNC.NTZ R6, R6 ;  /* 0x0000000600067305 */ /* 0x000e22000020f000 */
[----:B------:R-:W-:Y:S01]  /*7920*/  ISETP.NE.AND.EX P1, PT, RZ, UR15, PT, P1 ;  /* 0x0000000fff007c0c */ /* 0x000fe2000bf25310 */
[----:B------:R-:W-:Y:S01]  /*7930*/  IMAD R5, R5, UR9, R4 ;  /* 0x0000000905057c24 */ /* 0x000fe2000f8e0204 */
[----:B------:R-:W-:-:S03]  /*7940*/  ULDC UR9, c[0x0][0x618] ;  /* 0x0001860000097ab9 */ /* 0x000fc60000000800 */
[----:B------:R-:W-:-:S05]  /*7950*/  IMAD.IADD R3, R3, 0x1, R5 ;  /* 0x0000000103037824 */ /* 0x000fca00078e0205 */
[--C-:B------:R-:W-:Y:S02]  /*7960*/  SHF.R.U64 R12, R2, UR9, R3.reuse ;  /* 0x00000009020c7c19 */ /* 0x100fe40008001203 */
[----:B------:R-:W-:Y:S01]  /*7970*/  SHF.R.U32.HI R3, RZ, UR9, R3 ;  /* 0x00000009ff037c19 */ /* 0x000fe20008011603 */
[----:B------:R-:W-:Y:S01]  /*7980*/  ULDC UR9, c[0x0][0x608] ;  /* 0x0001820000097ab9 */ /* 0x000fe20000000800 */
[----:B0-----:R-:W-:Y:S02]  /*7990*/  R2UR UR10, R6 ;  /* 0x00000000060a72ca */ /* 0x001fe400000e0000 */
[--C-:B------:R-:W-:Y:S02]  /*79a0*/  SHF.R.U64 R14, R12, UR9, R3.reuse ;  /* 0x000000090c0e7c19 */ /* 0x100fe40008001203 */
[----:B------:R-:W-:Y:S01]  /*79b0*/  SHF.R.U32.HI R3, RZ, UR9, R3 ;  /* 0x00000009ff037c19 */ /* 0x000fe20008011603 */
[----:B------:R-:W-:-:S03]  /*79c0*/  UIADD3 UR9, -UR8, URZ, URZ ;  /* 0x0000003f08097290 */ /* 0x000fc6000fffe13f */
[--C-:B------:R-:W-:Y:S01]  /*79d0*/  SHF.R.U64 R18, R14, UR11, R3.reuse ;  /* 0x0000000b0e127c19 */ /* 0x100fe20008001203 */
[----:B------:R-:W-:Y:S01]  /*79e0*/  ULDC UR8, c[0x0][0x144] ;  /* 0x0000510000087ab9 */ /* 0x000fe20000000800 */
[----:B------:R-:W-:-:S03]  /*79f0*/  SHF.R.U32.HI R3, RZ, UR11, R3 ;  /* 0x0000000bff037c19 */ /* 0x000fc60008011603 */
[----:B------:R-:W-:Y:S01]  /*7a00*/  IMAD.MOV.U32 R2, RZ, RZ, R18 ;  /* 0x000000ffff027224 */ /* 0x000fe200078e0012 */
[----:B------:R-:W-:Y:S06]  /*7a10*/  @!P1 BRA `(.L_x_177) ;  /* 0x0000000000289947 */ /* 0x000fec0003800000 */
        /* <DEDUP_REMOVED lines=10> */
.L_x_177:
[----:B------:R-:W-:Y:S01]  /*7ac0*/  UISETP.NE.AND UP0, UPT, UR38, URZ, UPT ;  /* 0x0000003f2600728c */ /* 0x000fe2000bf05270 */
[----:B------:R-:W-:Y:S01]  /*7ad0*/  SHF.R.U64 R3, R2, UR16, R3 ;  /* 0x0000001002037c19 */ /* 0x000fe20008001203 */
[----:B------:R-:W-:Y:S01]  /*7ae0*/  UIADD3 UR10, -UR10, URZ, URZ ;  /* 0x0000003f0a0a7290 */ /* 0x000fe2000fffe13f */
[----:B------:R-:W-:Y:S01]  /*7af0*/  LOP3.LUT R2, R14, UR6, RZ, 0xc0, !PT ;  /* 0x000000060e027c12 */ /* 0x000fe2000f8ec0ff */
[----:B------:R-:W-:Y:S02]  /*7b00*/  UIMAD UR7, UR8, UR9, UR7 ;  /* 0x00000009080772a4 */ /* 0x000fe4000f8e0207 */
[----:B------:R-:W-:Y:S01]  /*7b10*/  IMAD.MOV R5, RZ, RZ, -R3 ;  /* 0x000000ffff057224 */ /* 0x000fe200078e0a03 */
[----:B------:R-:W-:Y:S01]  /*7b20*/  ULDC UR8, c[0x0][0x148] ;  /* 0x0000520000087ab9 */ /* 0x000fe20000000800 */
[----:B------:R-:W-:Y:S01]  /*7b30*/  IMAD R4, R3, UR5, R2 ;  /* 0x0000000503047c24 */ /* 0x000fe2000f8e0202 */
[----:B------:R-:W-:Y:S02]  /*7b40*/  LOP3.LUT R3, R12, UR4, RZ, 0xc0, !PT ;  /* 0x000000040c037c12 */ /* 0x000fe4000f8ec0ff */
[----:B------:R-:W-:Y:S01]  /*7b50*/  @UP0 UIMAD UR7, UR8, UR10, UR12 ;  /* 0x0000000a080702a4 */ /* 0x000fe2000f8e020c */
[----:B------:R-:W-:-:S02]  /*7b60*/  PLOP3.LUT P1, PT, PT, PT, UP0, 0x80, 0x0 ;  /* 0x000000000000781c */ /* 0x000fc40003f2f008 */
[----:B------:R-:W-:Y:S02]  /*7b70*/  ULDC UR8, c[0x0][0x638] ;  /* 0x00018e0000087ab9 */ /* 0x000fe40000000800 */
[----:B------:R-:W-:Y:S02]  /*7b80*/  IMAD R2, R5, UR8, R18 ;  /* 0x0000000805027c24 */ /* 0x000fe4000f8e0212 */
[----:B---3--:R-:W-:Y:S01]  /*7b90*/  IMAD R11, R4, R11, UR7 ;  /* 0x00000007040b7e24 */ /* 0x008fe2000f8e020b */
[----:B------:R-:W-:Y:S01]  /*7ba0*/  ULDC UR7, c[0x0][0x600] ;  /* 0x0001800000077ab9 */ /* 0x000fe20000000800 */
[----:B------:R-:W-:Y:S02]  /*7bb0*/  IMAD.MOV.U32 R4, RZ, RZ, 0x1 ;  /* 0x00000001ff047424 */ /* 0x000fe400078e00ff */
[----:B------:R-:W-:-:S03]  /*7bc0*/  IMAD R18, R2, UR7, R3 ;  /* 0x0000000702127c24 */ /* 0x000fc6000f8e0203 */
[----:B------:R-:W-:Y:S02]  /*7bd0*/  PRMT R3, R4, 0x7610, R3 ;  /* 0x0000761004037816 */ /* 0x000fe40000000003 */
[----:B------:R-:W-:Y:S02]  /*7be0*/  SEL R2, R18, R11, !P1 ;  /* 0x0000000b12027207 */ /* 0x000fe40004800000 */
[----:B------:R-:W-:-:S07]  /*7bf0*/  SEL R18, R11, R18, !P1 ;  /* 0x000000120b127207 */ /* 0x000fce0004800000 */
.L_x_175:
[----:B------:R-:W-:Y:S05]  /*7c00*/  BSYNC B1 ;  /* 0x0000000000017941 */ /* 0x000fea0003800000 */
.L_x_174:
[----:B------:R-:W-:-:S13]  /*7c10*/  LOP3.LUT P1, RZ, R3, 0xff, RZ, 0xc0, !PT ;  /* 0x000000ff03ff7812 */ /* 0x000fda000782c0ff */
[----:B------:R-:W-:Y:S05]  /*7c20*/  @P1 BRA `(.L_x_178) ;  /* 0xfffffff000f01947 */ /* 0x000fea000383ffff */
[----:B------:R-:W-:Y:S05]  /*7c30*/  BSYNC B0 ;  /* 0x0000000000007941 */ /* 0x000fea0003800000 */
.L_x_166:
[----:B------:R-:W-:-:S03]  /*7c40*/  UMOV UR7, 0xffffffff ;  /* 0xffffffff00077882 */ /* 0x000fc60000000000 */
[----:B------:R-:W-:Y:S05]  /*7c50*/  BRA.DIV UR7, `(.L_x_179) ;  /* 0x0000000607447947 */ /* 0x000fea000b800000 */
[----:B------:R-:W-:-:S13]  /*7c60*/  ELECT P6, URZ, PT ;  /* 0x00000000003f782f */ /* 0x000fda00038c0000 */
.L_x_195:
[----:B------:R-:W-:Y:S04]  /*7c70*/  BSSY B0, `(.L_x_180) ;  /* 0x000002c000007945 */ /* 0x000fe80003800000 */
[----:B------:R-:W-:Y:S05]  /*7c80*/  @!P6 BRA `(.L_x_181) ;  /* 0x0000000000a8e947 */ /* 0x000fea0003800000 */
[----:B------:R-:W-:-:S04]  /*7c90*/  ULOP3.LUT UR7, UR40, 0x2, URZ, 0xfc, !UPT ;  /* 0x0000000228077892 */ /* 0x000fc8000f8efc3f */
[----:B------:R-:W-:-:S06]  /*7ca0*/  UISETP.NE.AND UP0, UPT, UR7, 0x3, UPT ;  /* 0x000000030700788c */ /* 0x000fcc000bf05270 */
[----:B------:R-:W-:-:S13]  /*7cb0*/  PLOP3.LUT P0, PT, PT, PT, UP0, 0x80, 0x0 ;  /* 0x000000000000781c */ /* 0x000fda0003f0f008 */
[----:B------:R-:W-:Y:S05]  /*7cc0*/  @!P0 BRA `(.L_x_182) ;  /* 0x0000000000048947 */ /* 0x000fea0003800000 */
[----:B------:R-:W-:Y:S01]  /*7cd0*/  BPT.TRAP 0x1 ;  /* 0x000000040000795c */ /* 0x000fe20000300000 */
.L_x_182:
[----:B------:R-:W0:Y:S01]  /*7ce0*/  S2R R3, SR_CgaCtaId ;  /* 0x0000000000037919 */ /* 0x000e220000008800 */
[----:B------:R-:W-:-:S04]  /*7cf0*/  MOV R2, 0x400 ;  /* 0x0000040000027802 */ /* 0x000fc80000000f00 */
[----:B0-----:R-:W-:Y:S02]  /*7d00*/  LEA R3, R3, R2, 0x18 ;  /* 0x0000000203037211 */ /* 0x001fe400078ec0ff */
[----:B------:R-:W-:-:S03]  /*7d10*/  SHF.L.U32 R2, R8, 0x1f, RZ ;  /* 0x0000001f08027819 */ /* 0x000fc600000006ff */
[----:B------:R-:W-:-:S04]  /*7d20*/  VIADD R3, R3, 0x20 ;  /* 0x0000002003037836 */ /* 0x000fc80000000000 */
[C---:B------:R-:W-:Y:S02]  /*7d30*/  IMAD R7, R0.reuse, 0x8, R3 ;  /* 0x0000000800077824 */ /* 0x040fe400078e0203 */
[----:B------:R-:W-:Y:S02]  /*7d40*/  VIADD R0, R0, 0x1 ;  /* 0x0000000100007836 */ /* 0x000fe40000000000 */
[----:B------:R-:W0:Y:S03]  /*7d50*/  SYNCS.PHASECHK.TRANS64.TRYWAIT P0, [R7+URZ], R2 ;  /* 0x00000002070075a7 */ /* 0x000e26000800017f */
[----:B------:R-:W-:-:S04]  /*7d60*/  ISETP.NE.AND P1, PT, R0, 0x4, PT ;  /* 0x000000040000780c */ /* 0x000fc80003f25270 */
[----:B------:R-:W-:Y:S02]  /*7d70*/  SEL R5, RZ, 0x1, P1 ;  /* 0x00000001ff057807 */ /* 0x000fe40000800000 */
[----:B------:R-:W-:Y:S02]  /*7d80*/  SEL R0, R0, RZ, P1 ;  /* 0x000000ff00007207 */ /* 0x000fe40000800000 */
[----:B------:R-:W-:-:S03]  /*7d90*/  LOP3.LUT R5, R8, R5, RZ, 0x3c, !PT ;  /* 0x0000000508057212 */ /* 0x000fc600078e3cff */
[----:B------:R-:W-:Y:S01]  /*7da0*/  IMAD R9, R0, 0x8, R3 ;  /* 0x0000000800097824 */ /* 0x000fe200078e0203 */
[----:B------:R-:W-:Y:S01]  /*7db0*/  SHF.L.U32 R4, R5, 0x1f, RZ ;  /* 0x0000001f05047819 */ /* 0x000fe200000006ff */
[----:B0-----:R-:W-:Y:S06]  /*7dc0*/  @!P0 BRA `(.L_x_183) ;  /* 0x0000000400088947 */ /* 0x001fec0003800000 */
.L_x_196:
[----:B------:R-:W1:Y:S01]  /*7dd0*/  SYNCS.PHASECHK.TRANS64.TRYWAIT P0, [R9+URZ], R4 ;  /* 0x00000004090075a7 */ /* 0x000e62000800017f */
[----:B------:R-:W-:-:S05]  /*7de0*/  VIADD R0, R0, 0x1 ;  /* 0x0000000100007836 */ /* 0x000fca0000000000 */
[----:B------:R-:W-:-:S04]  /*7df0*/  ISETP.NE.AND P1, PT, R0, 0x4, PT ;  /* 0x000000040000780c */ /* 0x000fc80003f25270 */
[----:B0-----:R-:W-:Y:S02]  /*7e00*/  SEL R2, RZ, 0x1, P1 ;  /* 0x00000001ff027807 */ /* 0x001fe40000800000 */
[----:B------:R-:W-:Y:S02]  /*7e10*/  SEL R0, R0, RZ, P1 ;  /* 0x000000ff00007207 */ /* 0x000fe40000800000 */
[----:B------:R-:W-:-:S03]  /*7e20*/  LOP3.LUT R7, R5, R2, RZ, 0x3c, !PT ;  /* 0x0000000205077212 */ /* 0x000fc600078e3cff */
[----:B------:R-:W-:Y:S01]  /*7e30*/  IMAD R6, R0, 0x8, R3 ;  /* 0x0000000800067824 */ /* 0x000fe200078e0203 */
[----:B------:R-:W-:Y:S01]  /*7e40*/  SHF.L.U32 R5, R7, 0x1f, RZ ;  /* 0x0000001f07057819 */ /* 0x000fe200000006ff */
[----:B-1----:R-:W-:Y:S06]  /*7e50*/  @!P0 BRA `(.L_x_184) ;  /* 0x0000000000f88947 */ /* 0x002fec0003800000 */
.L_x_197:
[----:B------:R-:W1:Y:S01]  /*7e60*/  SYNCS.PHASECHK.TRANS64.TRYWAIT P0, [R6+URZ], R5 ;  /* 0x00000005060075a7 */ /* 0x000e62000800017f */
[----:B------:R-:W-:-:S05]  /*7e70*/  VIADD R0, R0, 0x1 ;  /* 0x0000000100007836 */ /* 0x000fca0000000000 */
[----:B------:R-:W-:-:S04]  /*7e80*/  ISETP.NE.AND P1, PT, R0, 0x4, PT ;  /* 0x000000040000780c */ /* 0x000fc80003f25270 */
[----:B------:R-:W-:Y:S02]  /*7e90*/  SEL R2, RZ, 0x1, P1 ;  /* 0x00000001ff027807 */ /* 0x000fe40000800000 */
[----:B------:R-:W-:Y:S02]  /*7ea0*/  SEL R0, R0, RZ, P1 ;  /* 0x000000ff00007207 */ /* 0x000fe40000800000 */
[----:B------:R-:W-:Y:S01]  /*7eb0*/  LOP3.LUT R2, R7, R2, RZ, 0x3c, !PT ;  /* 0x0000000207027212 */ /* 0x000fe200078e3cff */
[----:B-1----:R-:W-:Y:S06]  /*7ec0*/  @!P0 BRA `(.L_x_185) ;  /* 0x0000000000f08947 */ /* 0x002fec0003800000 */
.L_x_198:
[----:B------:R-:W-:Y:S01]  /*7ed0*/  IMAD R3, R0, 0x8, R3 ;  /* 0x0000000800037824 */ /* 0x000fe200078e0203 */
[----:B------:R-:W-:-:S07]  /*7ee0*/  SHF.L.U32 R0, R2, 0x1f, RZ ;  /* 0x0000001f02007819 */ /* 0x000fce00000006ff */
.L_x_186:
[----:B---3--:R3:W4:Y:S02]  /*7ef0*/  SYNCS.PHASECHK.TRANS64.TRYWAIT P0, [R3+URZ], R0 ;  /* 0x00000000030075a7 */ /* 0x008724000800017f */
[----:B----4-:R-:W-:Y:S05]  /*7f00*/  @!P0 NANOSLEEP.SYNCS 0x989680 ;  /* 0x009896800000895d */ /* 0x010fea0003900000 */
[----:B------:R-:W4:Y:S02]  /*7f10*/  @!P0 SYNCS.PHASECHK.TRANS64 P0, [R3+URZ], R0 ;  /* 0x00000000030085a7 */ /* 0x000f24000800007f */
[----:B----4-:R-:W-:Y:S05]  /*7f20*/  @!P0 BRA `(.L_x_186) ;  /* 0xfffffffc00f08947 */ /* 0x010fea000383ffff */
.L_x_181:
[----:B------:R-:W-:Y:S05]  /*7f30*/  BSYNC B0 ;  /* 0x0000000000007941 */ /* 0x000fea0003800000 */
.L_x_180:
[----:B------:R-:W-:Y:S05]  /*7f40*/  EXIT ;  /* 0x000000000000794d */ /* 0x000fea0003800000 */
.L_x_18:
[----:B0-----:R0:W1:Y:S02]  /*7f50*/  SYNCS.PHASECHK.TRANS64.TRYWAIT P0, [R96+URZ+-0x8], R3 ;  /* 0xfffff803600075a7 */ /* 0x001064000800017f */
[----:B-1----:R-:W-:Y:S05]  /*7f60*/  @!P0 NANOSLEEP.SYNCS 0x989680 ;  /* 0x009896800000895d */ /* 0x002fea0003900000 */
[----:B------:R-:W1:Y:S02]  /*7f70*/  @!P0 SYNCS.PHASECHK.TRANS64 P0, [R96+URZ+-0x8], R3 ;  /* 0xfffff803600085a7 */ /* 0x000e64000800007f */
[----:B-1----:R-:W-:Y:S05]  /*7f80*/  @!P0 BRA `(.L_x_18) ;  /* 0xfffffffc00f08947 */ /* 0x002fea000383ffff */
[----:B------:R-:W-:Y:S05]  /*7f90*/  BRA `(.L_x_187) ;  /* 0xffffff9800207947 */ /* 0x000fea000383ffff */
.L_x_23:
[----:B-1----:R1:W2:Y:S02]  /*7fa0*/  SYNCS.PHASECHK.TRANS64.TRYWAIT P1, [R3+URZ], R0 ;  /* 0x00000000030075a7 */ /* 0x0022a4000802017f */
[----:B--2---:R-:W-:Y:S05]  /*7fb0*/  @!P1 NANOSLEEP.SYNCS 0x989680 ;  /* 0x009896800000995d */ /* 0x004fea0003900000 */
[----:B------:R-:W2:Y:S02]  /*7fc0*/  @!P1 SYNCS.PHASECHK.TRANS64 P1, [R3+URZ], R0 ;  /* 0x00000000030095a7 */ /* 0x000ea4000802007f */
[----:B--2---:R-:W-:Y:S05]  /*7fd0*/  @!P1 BRA `(.L_x_23) ;  /* 0xfffffffc00f09947 */ /* 0x004fea000383ffff */
[----:B------:R-:W-:Y:S05]  /*7fe0*/  BRA `(.L_x_22) ;  /* 0xffffff9800987947 */ /* 0x000fea000383ffff */
.L_x_28:
[----:B-1----:R-:W-:-:S04]  /*7ff0*/  IMAD.U32 R5, RZ, RZ, UR4 ;  /* 0x00000004ff057e24 */ /* 0x002fc8000f8e00ff */
[----:B------:R1:W2:Y:S03]  /*8000*/  SYNCS.PHASECHK.TRANS64.TRYWAIT P1, [R5+URZ], R4 ;  /* 0x00000004050075a7 */ /* 0x0002a6000802017f */
[----:B--2---:R-:W-:Y:S05]  /*8010*/  @!P1 NANOSLEEP.SYNCS 0x989680 ;  /* 0x009896800000995d */ /* 0x004fea0003900000 */
[----:B------:R-:W2:Y:S02]  /*8020*/  @!P1 SYNCS.PHASECHK.TRANS64 P1, [R5+URZ], R4 ;  /* 0x00000004050095a7 */ /* 0x000ea4000802007f */
[----:B--2---:R-:W-:Y:S05]  /*8030*/  @!P1 BRA `(.L_x_28) ;  /* 0xfffffffc00ec9947 */ /* 0x004fea000383ffff */
[----:B------:R-:W-:Y:S05]  /*8040*/  BRA `(.L_x_27) ;  /* 0xffffff9c00d87947 */ /* 0x000fea000383ffff */
.L_x_34:
[----:B0-----:R0:W1:Y:S02]  /*8050*/  SYNCS.PHASECHK.TRANS64.TRYWAIT P0, [R96+URZ+0x8], R3 ;  /* 0x00000803600075a7 */ /* 0x001064000800017f */
[----:B-1----:R-:W-:Y:S05]  /*8060*/  @!P0 NANOSLEEP.SYNCS 0x989680 ;  /* 0x009896800000895d */ /* 0x002fea0003900000 */
[----:B------:R-:W1:Y:S02]  /*8070*/  @!P0 SYNCS.PHASECHK.TRANS64 P0, [R96+URZ+0x8], R3 ;  /* 0x00000803600085a7 */ /* 0x000e64000800007f */
[----:B-1----:R-:W-:Y:S05]  /*8080*/  @!P0 BRA `(.L_x_34) ;  /* 0xfffffffc00f08947 */ /* 0x002fea000383ffff */
[----:B------:R-:W-:Y:S05]  /*8090*/  BRA `(.L_x_188) ;  /* 0xffffffa400647947 */ /* 0x000fea000383ffff */
.L_x_167:
[----:B------:R-:W-:Y:S01]  /*80a0*/  BSSY B1, `(.L_x_189) ;  /* 0x0000006000017945 */ /* 0x000fe20003800000 */
[----:B------:R-:W-:-:S07]  /*80b0*/  IMAD.MOV.U32 R15, RZ, RZ, -0x1 ;  /* 0xffffffffff0f7424 */ /* 0x000fce00078e00ff */
[----:B--2---:R-:W-:Y:S05]  /*80c0*/  WARPSYNC.COLLECTIVE R15, `(.L_x_190) ;  /* 0x000000000f0c7348 */ /* 0x004fea0003c00000 */
[----:B------:R-:W-:Y:S02]  /*80d0*/  ELECT P6, UR62, PT ;  /* 0x00000000003e782f */ /* 0x000fe400038c0000 */
[----:B------:R-:W-:Y:S01]  /*80e0*/  MOV R14, UR62 ;  /* 0x0000003e000e7c02 */ /* 0x000fe20008000f00 */
[----:B--2---:R-:W-:Y:S10]  /*80f0*/  ENDCOLLECTIVE ;  /* 0x000000000000791b */ /* 0x004ff40003800000 */
.L_x_190:
[----:B------:R-:W-:Y:S05]  /*8100*/  BSYNC B1 ;  /* 0x0000000000017941 */ /* 0x000fea0003800000 */
.L_x_189:
[----:B------:R-:W-:Y:S05]  /*8110*/  BRA `(.L_x_191) ;  /* 0xffffffec00c07947 */ /* 0x000fea000383ffff */
.L_x_170:
[----:B0-----:R0:W1:Y:S02]  /*8120*/  SYNCS.PHASECHK.TRANS64.TRYWAIT P1, [R12+URZ+0x20], R3 ;  /* 0x000020030c0075a7 */ /* 0x001064000802017f */
[----:B-1----:R-:W-:Y:S05]  /*8130*/  @!P1 NANOSLEEP.SYNCS 0x989680 ;  /* 0x009896800000995d */ /* 0x002fea0003900000 */
[----:B------:R-:W1:Y:S02]  /*8140*/  @!P1 SYNCS.PHASECHK.TRANS64 P1, [R12+URZ+0x20], R3 ;  /* 0x000020030c0095a7 */ /* 0x000e64000802007f */
[----:B-1----:R-:W-:Y:S05]  /*8150*/  @!P1 BRA `(.L_x_170) ;  /* 0xfffffffc00f09947 */ /* 0x002fea000383ffff */
[----:B------:R-:W-:Y:S05]  /*8160*/  BRA `(.L_x_192) ;  /* 0xffffffec00fc7947 */ /* 0x000fea000383ffff */
.L_x_179:
[----:B------:R-:W-:Y:S01]  /*8170*/  BSSY B0, `(.L_x_193) ;  /* 0x0000006000007945 */ /* 0x000fe20003800000 */
[----:B------:R-:W-:-:S07]  /*8180*/  IMAD.MOV.U32 R15, RZ, RZ, -0x1 ;  /* 0xffffffffff0f7424 */ /* 0x000fce00078e00ff */
[----:B--2---:R-:W-:Y:S05]  /*8190*/  WARPSYNC.COLLECTIVE R15, `(.L_x_194) ;  /* 0x000000000f0c7348 */ /* 0x004fea0003c00000 */
[----:B------:R-:W-:Y:S02]  /*81a0*/  ELECT P6, UR62, PT ;  /* 0x00000000003e782f */ /* 0x000fe400038c0000 */
[----:B------:R-:W-:Y:S01]  /*81b0*/  MOV R14, UR62 ;  /* 0x0000003e000e7c02 */ /* 0x000fe20008000f00 */
[----:B--2---:R-:W-:Y:S10]  /*81c0*/  ENDCOLLECTIVE ;  /* 0x000000000000791b */ /* 0x004ff40003800000 */
.L_x_194:
[----:B------:R-:W-:Y:S05]  /*81d0*/  BSYNC B0 ;  /* 0x0000000000007941 */ /* 0x000fea0003800000 */
.L_x_193:
[----:B------:R-:W-:Y:S05]  /*81e0*/  BRA `(.L_x_195) ;  /* 0xfffffff800a07947 */ /* 0x000fea000383ffff */
.L_x_183:
[----:B0-----:R0:W1:Y:S02]  /*81f0*/  SYNCS.PHASECHK.TRANS64.TRYWAIT P0, [R7+URZ], R2 ;  /* 0x00000002070075a7 */ /* 0x001064000800017f */
[----:B-1----:R-:W-:Y:S05]  /*8200*/  @!P0 NANOSLEEP.SYNCS 0x989680 ;  /* 0x009896800000895d */ /* 0x002fea0003900000 */
[----:B------:R-:W1:Y:S02]  /*8210*/  @!P0 SYNCS.PHASECHK.TRANS64 P0, [R7+URZ], R2 ;  /* 0x00000002070085a7 */ /* 0x000e64000800007f */
[----:B-1----:R-:W-:Y:S05]  /*8220*/  @!P0 BRA `(.L_x_183) ;  /* 0xfffffffc00f08947 */ /* 0x002fea000383ffff */
[----:B------:R-:W-:Y:S05]  /*8230*/  BRA `(.L_x_196) ;  /* 0xfffffff800e47947 */ /* 0x000fea000383ffff */
.L_x_184:
[----:B0-----:R0:W1:Y:S02]  /*8240*/  SYNCS.PHASECHK.TRANS64.TRYWAIT P0, [R9+URZ], R4 ;  /* 0x00000004090075a7 */ /* 0x001064000800017f */
[----:B-1----:R-:W-:Y:S05]  /*8250*/  @!P0 NANOSLEEP.SYNCS 0x989680 ;  /* 0x009896800000895d */ /* 0x002fea0003900000 */
[----:B------:R-:W1:Y:S02]  /*8260*/  @!P0 SYNCS.PHASECHK.TRANS64 P0, [R9+URZ], R4 ;  /* 0x00000004090085a7 */ /* 0x000e64000800007f */
[----:B-1----:R-:W-:Y:S05]  /*8270*/  @!P0 BRA `(.L_x_184) ;  /* 0xfffffffc00f08947 */ /* 0x002fea000383ffff */
[----:B------:R-:W-:Y:S05]  /*8280*/  BRA `(.L_x_197) ;  /* 0xfffffff800f47947 */ /* 0x000fea000383ffff */
.L_x_185:
[----:B-1----:R1:W3:Y:S02]  /*8290*/  SYNCS.PHASECHK.TRANS64.TRYWAIT P0, [R6+URZ], R5 ;  /* 0x00000005060075a7 */ /* 0x0022e4000800017f */
[----:B---3--:R-:W-:Y:S05]  /*82a0*/  @!P0 NANOSLEEP.SYNCS 0x989680 ;  /* 0x009896800000895d */ /* 0x008fea0003900000 */
[----:B------:R-:W3:Y:S02]  /*82b0*/  @!P0 SYNCS.PHASECHK.TRANS64 P0, [R6+URZ], R5 ;  /* 0x00000005060085a7 */ /* 0x000ee4000800007f */
[----:B---3--:R-:W-:Y:S05]  /*82c0*/  @!P0 BRA `(.L_x_185) ;  /* 0xfffffffc00f08947 */ /* 0x008fea000383ffff */
[----:B------:R-:W-:Y:S05]  /*82d0*/  BRA `(.L_x_198) ;  /* 0xfffffff800fc7947 */ /* 0x000fea000383ffff */
.L_x_199:
[----:B------:R-:W-:-:S00]  /*82e0*/  BRA `(.L_x_199) ;  /* 0xfffffffc00fc7947 */ /* 0x000fc0000383ffff */
[----:B------:R-:W-:-:S00]  /*82f0*/  NOP ;  /* 0x0000000000007918 */ /* 0x000fc00000000000 */
        /* <DEDUP_REMOVED lines=8> */
.L_x_200:


//--------------------- .nv.global.init           --------------------------
	.section	.nv.global.init,"aw",@progbits
.nv.global.init:
	.type		$str$22,@object
	.size		$str$22,($str$23 - $str$22)
$str$22:
        /*0000*/ 	.byte	0x6b, 0x5f, 0x74, 0x69, 0x6c, 0x65, 0x5f, 0x63, 0x6f, 0x75, 0x6e, 0x74, 0x20, 0x3e, 0x3d, 0x20
        /*0010*/ 	.byte	0x31, 0x00
	.type		$str$23,@object
	.size		$str$23,(__unnamed_1 - $str$23)
$str$23:
        /*0012*/ 	.byte	0x2f, 0x74, 0x6d, 0x70, 0x2f, 0x63, 0x75, 0x74, 0x6c, 0x61, 0x73, 0x73, 0x5f, 0x73, 0x77, 0x65
        /*0022*/ 	.byte	0x65, 0x70, 0x5f, 0x73, 0x72, 0x63, 0x2f, 0x69, 0x6e, 0x63, 0x6c, 0x75, 0x64, 0x65, 0x2f, 0x63
        /*0032*/ 	.byte	0x75, 0x74, 0x6c, 0x61, 0x73, 0x73, 0x2f, 0x67, 0x65, 0x6d, 0x6d, 0x2f, 0x63, 0x6f, 0x6c, 0x6c
        /*0042*/ 	.byte	0x65, 0x63, 0x74, 0x69, 0x76, 0x65, 0x2f, 0x73, 0x6d, 0x39, 0x30, 0x5f, 0x6d, 0x6d, 0x61, 0x5f
        /*0052*/ 	.byte	0x74, 0x6d, 0x61, 0x5f, 0x67, 0x6d, 0x6d, 0x61, 0x5f, 0x73, 0x73, 0x5f, 0x77, 0x61, 0x72, 0x70
        /*0062*/ 	.byte	0x73, 0x70, 0x65, 0x63, 0x69, 0x61, 0x6c, 0x69, 0x7a, 0x65, 0x64, 0x2e, 0x68, 0x70, 0x70, 0x00
	.type		__unnamed_1,@object
	.size		__unnamed_1,(.L_0 - __unnamed_1)
__unnamed_1:
        /*0072*/ 	.byte	0x76, 0x6f, 0x69, 0x64, 0x20, 0x63, 0x75, 0x74, 0x6c, 0x61, 0x73, 0x73, 0x3a, 0x3a, 0x67, 0x65
        /* <DEDUP_REMOVED lines=177> */
        /*0b92*/ 	.byte	0x69, 0x74, 0x79, 0x5d, 0x00
.L_0:


//--------------------- .nv.shared._ZN7cutlass13device_kernelINS_4gemm6kernel13GemmUniversalIN4cute5tupleIJiiiiEEENS1_10collective13CollectiveMmaINS1_34MainloopSm90TmaGmmaWarpSpecializedILi4ENS5_IJNS4_1CILi1EEENSA_ILi8EEESB_EEENS1_32KernelTmaWarpSpecializedPingpongEEENS5_IJNSA_ILi64EEENSA_ILi128EEESG_EEENS_10tfloat32_tENS5_IJlSB_lEEESJ_SK_NS4_8TiledMMAINS4_8MMA_AtomIJNS4_4SM904GMMA30MMA_64x128x8_F32TF32TF32_SS_TNILNSO_7ScaleInE1ELSQ_1EEEEEENS4_6LayoutINS5_IJSB_SB_SB_EEENS5_IJNSA_ILi0EEESV_SV_EEEEENS5_IJNS4_10UnderscoreESY_SY_EEEEENS4_23SM90_TMA_LOAD_MULTICASTENS4_14ComposedLayoutINS4_7SwizzleILi3ELi4ELi3EEENS4_18smem_ptr_flag_bitsILi32EEENST_INS5_IJSC_NSA_ILi32EEEEEENS5_IJS17_SB_EEEEEEEvNS4_8identityENS4_13SM90_TMA_LOADES1B_vS1C_EENS_8epilogue10collective6detail29Sm90TmaWarpSpecializedAdapterINS1G_15DefaultEpilogueISJ_SK_SK_NS1F_6thread17LinearCombinationISJ_Li1EffLNS1K_9ScaleType4KindE0ELNS_15FloatRoundStyleE2ESJ_EENS1_15EpilogueDefaultEEEEEvvEEEEvNT_6ParamsE --------------------------
	.section	.nv.shared._ZN7cutlass13device_kernelINS_4gemm6kernel13GemmUniversalIN4cute5tupleIJiiiiEEENS1_10collective13CollectiveMmaINS1_34MainloopSm90TmaGmmaWarpSpecializedILi4ENS5_IJNS4_1CILi1EEENSA_ILi8EEESB_EEENS1_32KernelTmaWarpSpecializedPingpongEEENS5_IJNSA_ILi64EEENSA_ILi128EEESG_EEENS_10tfloat32_tENS5_IJlSB_lEEESJ_SK_NS4_8TiledMMAINS4_8MMA_AtomIJNS4_4SM904GMMA30MMA_64x128x8_F32TF32TF32_SS_TNILNSO_7ScaleInE1ELSQ_1EEEEEENS4_6LayoutINS5_IJSB_SB_SB_EEENS5_IJNSA_ILi0EEESV_SV_EEEEENS5_IJNS4_10UnderscoreESY_SY_EEEEENS4_23SM90_TMA_LOAD_MULTICASTENS4_14ComposedLayoutINS4_7SwizzleILi3ELi4ELi3EEENS4_18smem_ptr_flag_bitsILi32EEENST_INS5_IJSC_NSA_ILi32EEEEEENS5_IJS17_SB_EEEEEEEvNS4_8identityENS4_13SM90_TMA_LOADES1B_vS1C_EENS_8epilogue10collective6detail29Sm90TmaWarpSpecializedAdapterINS1G_15DefaultEpilogueISJ_SK_SK_NS1F_6thread17LinearCombinationISJ_Li1EffLNS1K_9ScaleType4KindE0ELNS_15FloatRoundStyleE2ESJ_EENS1_15EpilogueDefaultEEEEEvvEEEEvNT_6ParamsE,"aw",@nobits
	.sectionflags	@""
	.align	16
	.zero		1024


//--------------------- .nv.shared.reserved.0     --------------------------
	.section	.nv.shared.reserved.0,"aw",@nobits
	.weak		__nv_reservedSMEM_offset_0_alias
	.size		__nv_reservedSMEM_offset_0_alias, 0, 0
	.other		__nv_reservedSMEM_offset_0_alias,@"STO_CUDA_RESERVED_SHARED STV_DEFAULT"
__nv_reservedSMEM_offset_0_alias:
	.zero		0


//--------------------- .nv.global                --------------------------
	.section	.nv.global,"aw",@nobits
.nv.global:
	.type		_ZN40_INTERNAL_9b31569f_4_k_cu_8e02dda0_292734cute1_E,@object
	.size		_ZN40_INTERNAL_9b31569f_4_k_cu_8e02dda0_292734cute1_E,(_ZN40_INTERNAL_9b31569f_4_k_cu_8e02dda0_292734cuda3std3__45__cpo6cbeginE - _ZN40_INTERNAL_9b31569f_4_k_cu_8e02dda0_292734cute1_E)
_ZN40_INTERNAL_9b31569f_4_k_cu_8e02dda0_292734cute1_E:
	.zero		1
	.type		_ZN40_INTERNAL_9b31569f_4_k_cu_8e02dda0_292734cuda3std3__45__cpo6cbeginE,@object
	.size		_ZN40_INTERNAL_9b31569f_4_k_cu_8e02dda0_292734cuda3std3__45__cpo6cbeginE,(_ZN40_INTERNAL_9b31569f_4_k_cu_8e02dda0_292734cuda3std3__48in_placeE - _ZN40_INTERNAL_9b31569f_4_k_cu_8e02dda0_292734cuda3std3__45__cpo6cbeginE)
_ZN40_INTERNAL_9b31569f_4_k_cu_8e02dda0_292734cuda3std3__45__cpo6cbeginE:
	.zero		1
	.type		_ZN40_INTERNAL_9b31569f_4_k_cu_8e02dda0_292734cuda3std3__48in_placeE,@object
	.size		_ZN40_INTERNAL_9b31569f_4_k_cu_8e02dda0_292734cuda3std3__48in_placeE,(_ZN40_INTERNAL_9b31569f_4_k_cu_8e02dda0_292734cuda3std6ranges3__45__cpo9iter_moveE - _ZN40_INTERNAL_9b31569f_4_k_cu_8e02dda0_292734cuda3std3__48in_placeE)
_ZN40_INTERNAL_9b31569f_4_k_cu_8e02dda0_292734cuda3std3__48in_placeE:
	.zero		1
	.type		_ZN40_INTERNAL_9b31569f_4_k_cu_8e02dda0_292734cuda3std6ranges3__45__cpo9iter_moveE,@object
	.size		_ZN40_INTERNAL_9b31569f_4_k_cu_8e02dda0_292734cuda3std6ranges3__45__cpo9iter_moveE,(_ZN40_INTERNAL_9b31569f_4_k_cu_8e02dda0_292734cuda3std3__45__cpo5beginE - _ZN40_INTERNAL_9b31569f_4_k_cu_8e02dda0_292734cuda3std6ranges3__45__cpo9iter_moveE)
_ZN40_INTERNAL_9b31569f_4_k_cu_8e02dda0_292734cuda3std6ranges3__45__cpo9iter_moveE:
	.zero		1
	.type		_ZN40_INTERNAL_9b31569f_4_k_cu_8e02dda0_292734cuda3std3__45__cpo5beginE,@object
	.size		_ZN40_INTERNAL_9b31569f_4_k_cu_8e02dda0_292734cuda3std3__45__cpo5beginE,(_ZN40_INTERNAL_9b31569f_4_k_cu_8e02dda0_292734cuda3std3__442_GLOBAL__N__9b31569f_4_k_cu_8e02dda0_292736ignoreE - _ZN40_INTERNAL_9b31569f_4_k_cu_8e02dda0_292734cuda3std3__45__cpo5beginE)
_ZN40_INTERNAL_9b31569f_4_k_cu_8e02dda0_292734cuda3std3__45__cpo5beginE:
	.zero		1
	.type		_ZN40_INTERNAL_9b31569f_4_k_cu_8e02dda0_292734cuda3std3__442_GLOBAL__N__9b31569f_4_k_cu_8e02dda0_292736ignoreE,@object
	.size		_ZN40_INTERNAL_9b31569f_4_k_cu_8e02dda0_292734cuda3std3__442_GLOBAL__N__9b31569f_4_k_cu_8e02dda0_292736ignoreE,(_ZN40_INTERNAL_9b31569f_4_k_cu_8e02dda0_292734cute7productE - _ZN40_INTERNAL_9b31569f_4_k_cu_8e02dda0_292734cuda3std3__442_GLOBAL__N__9b31569f_4_k_cu_8e02dda0_292736ignoreE)
_ZN40_INTERNAL_9b31569f_4_k_cu_8e02dda0_292734cuda3std3__442_GLOBAL__N__9b31569f_4_k_cu_8e02dda0_292736ignoreE:
	.zero		1
	.type		_ZN40_INTERNAL_9b31569f_4_k_cu_8e02dda0_292734cute7productE,@object
	.size		_ZN40_INTERNAL_9b31569f_4_k_cu_8e02dda0_292734cute7productE,(_ZN40_INTERNAL_9b31569f_4_k_cu_8e02dda0_292734cuda3std3__45__cpo3endE - _ZN40_INTERNAL_9b31569f_4_k_cu_8e02dda0_292734cute7productE)
_ZN40_INTERNAL_9b31569f_4_k_cu_8e02dda0_292734cute7productE:
	.zero		1
	.type		_ZN40_INTERNAL_9b31569f_4_k_cu_8e02dda0_292734cuda3std3__45__cpo3endE,@object
	.size		_ZN40_INTERNAL_9b31569f_4_k_cu_8e02dda0_292734cuda3std3__45__cpo3endE,(_ZN40_INTERNAL_9b31569f_4_k_cu_8e02dda0_292734cuda3std3__419piecewise_constructE - _ZN40_INTERNAL_9b31569f_4_k_cu_8e02dda0_292734cuda3std3__45__cpo3endE)
_ZN40_INTERNAL_9b31569f_4_k_cu_8e02dda0_292734cuda3std3__45__cpo3endE:
	.zero		1
	.type		_ZN40_INTERNAL_9b31569f_4_k_cu_8e02dda0_292734cuda3std3__419piecewise_constructE,@object
	.size		_ZN40_INTERNAL_9b31569f_4_k_cu_8e02dda0_292734cuda3std3__419piecewise_constructE,(_ZN40_INTERNAL_9b31569f_4_k_cu_8e02dda0_292734cuda3std3__45__cpo4cendE - _ZN40_INTERNAL_9b31569f_4_k_cu_8e02dda0_292734cuda3std3__419piecewise_constructE)
_ZN40_INTERNAL_9b31569f_4_k_cu_8e02dda0_292734cuda3std3__419piecewise_constructE:
	.zero		1
	.type		_ZN40_INTERNAL_9b31569f_4_k_cu_8e02dda0_292734cuda3std3__45__cpo4cendE,@object
	.size		_ZN40_INTERNAL_9b31569f_4_k_cu_8e02dda0_292734cuda3std3__45__cpo4cendE,(_ZN40_INTERNAL_9b31569f_4_k_cu_8e02dda0_292734cuda3std6ranges3__45__cpo4swapE - _ZN40_INTERNAL_9b31569f_4_k_cu_8e02dda0_292734cuda3std3__45__cpo4cendE)
_ZN40_INTERNAL_9b31569f_4_k_cu_8e02dda0_292734cuda3std3__45__cpo4cendE:
	.zero		1
	.type		_ZN40_INTERNAL_9b31569f_4_k_cu_8e02dda0_292734cuda3std6ranges3__45__cpo4swapE,@object
	.size		_ZN40_INTERNAL_9b31569f_4_k_cu_8e02dda0_292734cuda3std6ranges3__45__cpo4swapE,(.L_8 - _ZN40_INTERNAL_9b31569f_4_k_cu_8e02dda0_292734cuda3std6ranges3__45__cpo4swapE)
_ZN40_INTERNAL_9b31569f_4_k_cu_8e02dda0_292734cuda3std6ranges3__45__cpo4swapE:
	.zero		1
.L_8:


//--------------------- .nv.constant0._ZN7cutlass13device_kernelINS_4gemm6kernel13GemmUniversalIN4cute5tupleIJiiiiEEENS1_10collective13CollectiveMmaINS1_34MainloopSm90TmaGmmaWarpSpecializedILi4ENS5_IJNS4_1CILi1EEENSA_ILi8EEESB_EEENS1_32KernelTmaWarpSpecializedPingpongEEENS5_IJNSA_ILi64EEENSA_ILi128EEESG_EEENS_10tfloat32_tENS5_IJlSB_lEEESJ_SK_NS4_8TiledMMAINS4_8MMA_AtomIJNS4_4SM904GMMA30MMA_64x128x8_F32TF32TF32_SS_TNILNSO_7ScaleInE1ELSQ_1EEEEEENS4_6LayoutINS5_IJSB_SB_SB_EEENS5_IJNSA_ILi0EEESV_SV_EEEEENS5_IJNS4_10UnderscoreESY_SY_EEEEENS4_23SM90_TMA_LOAD_MULTICASTENS4_14ComposedLayoutINS4_7SwizzleILi3ELi4ELi3EEENS4_18smem_ptr_flag_bitsILi32EEENST_INS5_IJSC_NSA_ILi32EEEEEENS5_IJS17_SB_EEEEEEEvNS4_8identityENS4_13SM90_TMA_LOADES1B_vS1C_EENS_8epilogue10collective6detail29Sm90TmaWarpSpecializedAdapterINS1G_15DefaultEpilogueISJ_SK_SK_NS1F_6thread17LinearCombinationISJ_Li1EffLNS1K_9ScaleType4KindE0ELNS_15FloatRoundStyleE2ESJ_EENS1_15EpilogueDefaultEEEEEvvEEEEvNT_6ParamsE --------------------------
	.section	.nv.constant0._ZN7cutlass13device_kernelINS_4gemm6kernel13GemmUniversalIN4cute5tupleIJiiiiEEENS1_10collective13CollectiveMmaINS1_34MainloopSm90TmaGmmaWarpSpecializedILi4ENS5_IJNS4_1CILi1EEENSA_ILi8EEESB_EEENS1_32KernelTmaWarpSpecializedPingpongEEENS5_IJNSA_ILi64EEENSA_ILi128EEESG_EEENS_10tfloat32_tENS5_IJlSB_lEEESJ_SK_NS4_8TiledMMAINS4_8MMA_AtomIJNS4_4SM904GMMA30MMA_64x128x8_F32TF32TF32_SS_TNILNSO_7ScaleInE1ELSQ_1EEEEEENS4_6LayoutINS5_IJSB_SB_SB_EEENS5_IJNSA_ILi0EEESV_SV_EEEEENS5_IJNS4_10UnderscoreESY_SY_EEEEENS4_23SM90_TMA_LOAD_MULTICASTENS4_14ComposedLayoutINS4_7SwizzleILi3ELi4ELi3EEENS4_18smem_ptr_flag_bitsILi32EEENST_INS5_IJSC_NSA_ILi32EEEEEENS5_IJS17_SB_EEEEEEEvNS4_8identityENS4_13SM90_TMA_LOADES1B_vS1C_EENS_8epilogue10collective6detail29Sm90TmaWarpSpecializedAdapterINS1G_15DefaultEpilogueISJ_SK_SK_NS1F_6thread17LinearCombinationISJ_Li1EffLNS1K_9ScaleType4KindE0ELNS_15FloatRoundStyleE2ESJ_EENS1_15EpilogueDefaultEEEEEvvEEEEvNT_6ParamsE,"a",@progbits
	.sectionflags	@""
	.align	4
.nv.constant0._ZN7cutlass13device_kernelINS_4gemm6kernel13GemmUniversalIN4cute5tupleIJiiiiEEENS1_10collective13CollectiveMmaINS1_34MainloopSm90TmaGmmaWarpSpecializedILi4ENS5_IJNS4_1CILi1EEENSA_ILi8EEESB_EEENS1_32KernelTmaWarpSpecializedPingpongEEENS5_IJNSA_ILi64EEENSA_ILi128EEESG_EEENS_10tfloat32_tENS5_IJlSB_lEEESJ_SK_NS4_8TiledMMAINS4_8MMA_AtomIJNS4_4SM904GMMA30MMA_64x128x8_F32TF32TF32_SS_TNILNSO_7ScaleInE1ELSQ_1EEEEEENS4_6LayoutINS5_IJSB_SB_SB_EEENS5_IJNSA_ILi0EEESV_SV_EEEEENS5_IJNS4_10UnderscoreESY_SY_EEEEENS4_23SM90_TMA_LOAD_MULTICASTENS4_14ComposedLayoutINS4_7SwizzleILi3ELi4ELi3EEENS4_18smem_ptr_flag_bitsILi32EEENST_INS5_IJSC_NSA_ILi32EEEEEENS5_IJS17_SB_EEEEEEEvNS4_8identityENS4_13SM90_TMA_LOADES1B_vS1C_EENS_8epilogue10collective6detail29Sm90TmaWarpSpecializedAdapterINS1G_15DefaultEpilogueISJ_SK_SK_NS1F_6thread17LinearCombinationISJ_Li1EffLNS1K_9ScaleType4KindE0ELNS_15FloatRoundStyleE2ESJ_EENS1_15EpilogueDefaultEEEEEvvEEEEvNT_6ParamsE:
	.zero		1664


//--------------------- SYMBOLS --------------------------

	.type		.nv.reservedSmem.offset0,@object
	.size		.nv.reservedSmem.offset0,0x4
	.type		__assertfail,@function
